//
// Generated by NVIDIA NVVM Compiler
//
// Compiler Build ID: CL-36424714
// Cuda compilation tools, release 13.0, V13.0.88
// Based on NVVM 20.0.0
//

.version 9.0
.target sm_100
.address_size 64

	// .globl	_Z13sumZDimensionPdS_mmm

.visible .entry _Z13sumZDimensionPdS_mmm(
	.param .u64 .ptr .align 1 _Z13sumZDimensionPdS_mmm_param_0,
	.param .u64 .ptr .align 1 _Z13sumZDimensionPdS_mmm_param_1,
	.param .u64 _Z13sumZDimensionPdS_mmm_param_2,
	.param .u64 _Z13sumZDimensionPdS_mmm_param_3,
	.param .u64 _Z13sumZDimensionPdS_mmm_param_4
)
{
	.reg .pred 	%p<13>;
	.reg .b32 	%r<10>;
	.reg .b64 	%rd<104>;
	.reg .b64 	%fd<53>;

	ld.param.u64 	%rd27, [_Z13sumZDimensionPdS_mmm_param_0];
	ld.param.u64 	%rd24, [_Z13sumZDimensionPdS_mmm_param_2];
	ld.param.u64 	%rd28, [_Z13sumZDimensionPdS_mmm_param_3];
	ld.param.u64 	%rd26, [_Z13sumZDimensionPdS_mmm_param_4];
	cvta.to.global.u64 	%rd1, %rd27;
	mov.u32 	%r1, %ctaid.x;
	mov.u32 	%r2, %ntid.x;
	mov.u32 	%r3, %tid.x;
	mad.lo.s32 	%r4, %r1, %r2, %r3;
	cvt.u64.u32 	%rd2, %r4;
	mov.u32 	%r5, %ctaid.y;
	mov.u32 	%r6, %ntid.y;
	mov.u32 	%r7, %tid.y;
	mad.lo.s32 	%r8, %r5, %r6, %r7;
	cvt.u64.u32 	%rd3, %r8;
	setp.le.u64 	%p1, %rd24, %rd2;
	setp.le.u64 	%p2, %rd28, %rd3;
	or.pred  	%p3, %p1, %p2;
	@%p3 bra 	$L__BB0_14;
	setp.eq.s64 	%p4, %rd26, 0;
	mov.f64 	%fd52, 0d0000000000000000;
	@%p4 bra 	$L__BB0_13;
	and.b64  	%rd4, %rd26, 7;
	setp.lt.u64 	%p5, %rd26, 8;
	mov.f64 	%fd52, 0d0000000000000000;
	mov.b64 	%rd102, 0;
	@%p5 bra 	$L__BB0_5;
	and.b64  	%rd102, %rd26, -8;
	add.s64 	%rd30, %rd28, %rd3;
	mad.lo.s64 	%rd31, %rd24, %rd30, %rd2;
	shl.b64 	%rd6, %rd31, 3;
	shl.b64 	%rd32, %rd28, 1;
	add.s64 	%rd33, %rd32, %rd3;
	mul.lo.s64 	%rd34, %rd24, %rd33;
	shl.b64 	%rd35, %rd34, 3;
	shl.b64 	%rd36, %rd2, 3;
	add.s64 	%rd7, %rd35, %rd36;
	mad.lo.s64 	%rd37, %rd28, 3, %rd3;
	mul.lo.s64 	%rd38, %rd24, %rd37;
	shl.b64 	%rd39, %rd38, 3;
	add.s64 	%rd8, %rd39, %rd36;
	shl.b64 	%rd40, %rd28, 2;
	add.s64 	%rd41, %rd40, %rd3;
	mul.lo.s64 	%rd42, %rd24, %rd41;
	shl.b64 	%rd43, %rd42, 3;
	add.s64 	%rd9, %rd43, %rd36;
	mad.lo.s64 	%rd44, %rd28, 5, %rd3;
	mul.lo.s64 	%rd45, %rd24, %rd44;
	shl.b64 	%rd46, %rd45, 3;
	add.s64 	%rd10, %rd46, %rd36;
	mad.lo.s64 	%rd47, %rd28, 6, %rd3;
	mul.lo.s64 	%rd48, %rd24, %rd47;
	shl.b64 	%rd49, %rd48, 3;
	add.s64 	%rd11, %rd49, %rd36;
	mad.lo.s64 	%rd50, %rd28, 7, %rd3;
	mul.lo.s64 	%rd51, %rd24, %rd50;
	shl.b64 	%rd52, %rd51, 3;
	add.s64 	%rd12, %rd52, %rd36;
	mov.f64 	%fd52, 0d0000000000000000;
	mov.u64 	%rd99, %rd1;
	mov.u64 	%rd100, %rd102;
$L__BB0_4:
	.pragma "nounroll";
	mad.lo.s64 	%rd53, %rd24, %rd3, %rd2;
	shl.b64 	%rd54, %rd53, 3;
	add.s64 	%rd55, %rd99, %rd54;
	ld.global.f64 	%fd17, [%rd55];
	add.f64 	%fd18, %fd52, %fd17;
	add.s64 	%rd56, %rd99, %rd6;
	ld.global.f64 	%fd19, [%rd56];
	add.f64 	%fd20, %fd18, %fd19;
	add.s64 	%rd57, %rd99, %rd7;
	ld.global.f64 	%fd21, [%rd57];
	add.f64 	%fd22, %fd20, %fd21;
	add.s64 	%rd58, %rd99, %rd8;
	ld.global.f64 	%fd23, [%rd58];
	add.f64 	%fd24, %fd22, %fd23;
	add.s64 	%rd59, %rd99, %rd9;
	ld.global.f64 	%fd25, [%rd59];
	add.f64 	%fd26, %fd24, %fd25;
	add.s64 	%rd60, %rd99, %rd10;
	ld.global.f64 	%fd27, [%rd60];
	add.f64 	%fd28, %fd26, %fd27;
	add.s64 	%rd61, %rd99, %rd11;
	ld.global.f64 	%fd29, [%rd61];
	add.f64 	%fd30, %fd28, %fd29;
	add.s64 	%rd62, %rd99, %rd12;
	ld.global.f64 	%fd31, [%rd62];
	add.f64 	%fd52, %fd30, %fd31;
	add.s64 	%rd100, %rd100, -8;
	mul.lo.s64 	%rd63, %rd28, %rd24;
	shl.b64 	%rd64, %rd63, 6;
	add.s64 	%rd99, %rd99, %rd64;
	setp.ne.s64 	%p6, %rd100, 0;
	@%p6 bra 	$L__BB0_4;
$L__BB0_5:
	setp.eq.s64 	%p7, %rd4, 0;
	@%p7 bra 	$L__BB0_13;
	and.b64  	%rd18, %rd26, 3;
	setp.lt.u64 	%p8, %rd4, 4;
	@%p8 bra 	$L__BB0_8;
	mad.lo.s64 	%rd65, %rd102, %rd28, %rd3;
	mad.lo.s64 	%rd66, %rd65, %rd24, %rd2;
	shl.b64 	%rd67, %rd66, 3;
	add.s64 	%rd68, %rd1, %rd67;
	ld.global.f64 	%fd33, [%rd68];
	add.f64 	%fd34, %fd52, %fd33;
	add.s64 	%rd69, %rd65, %rd28;
	mad.lo.s64 	%rd70, %rd69, %rd24, %rd2;
	shl.b64 	%rd71, %rd70, 3;
	add.s64 	%rd72, %rd1, %rd71;
	ld.global.f64 	%fd35, [%rd72];
	add.f64 	%fd36, %fd34, %fd35;
	add.s64 	%rd73, %rd69, %rd28;
	mad.lo.s64 	%rd74, %rd73, %rd24, %rd2;
	shl.b64 	%rd75, %rd74, 3;
	add.s64 	%rd76, %rd1, %rd75;
	ld.global.f64 	%fd37, [%rd76];
	add.f64 	%fd38, %fd36, %fd37;
	add.s64 	%rd77, %rd73, %rd28;
	mad.lo.s64 	%rd78, %rd77, %rd24, %rd2;
	shl.b64 	%rd79, %rd78, 3;
	add.s64 	%rd80, %rd1, %rd79;
	ld.global.f64 	%fd39, [%rd80];
	add.f64 	%fd52, %fd38, %fd39;
	add.s64 	%rd102, %rd102, 4;
$L__BB0_8:
	setp.eq.s64 	%p9, %rd18, 0;
	@%p9 bra 	$L__BB0_13;
	setp.eq.s64 	%p10, %rd18, 1;
	@%p10 bra 	$L__BB0_11;
	mad.lo.s64 	%rd81, %rd102, %rd28, %rd3;
	mad.lo.s64 	%rd82, %rd81, %rd24, %rd2;
	shl.b64 	%rd83, %rd82, 3;
	add.s64 	%rd84, %rd1, %rd83;
	ld.global.f64 	%fd41, [%rd84];
	add.f64 	%fd42, %fd52, %fd41;
	add.s64 	%rd85, %rd81, %rd28;
	mad.lo.s64 	%rd86, %rd85, %rd24, %rd2;
	shl.b64 	%rd87, %rd86, 3;
	add.s64 	%rd88, %rd1, %rd87;
	ld.global.f64 	%fd43, [%rd88];
	add.f64 	%fd52, %fd42, %fd43;
	add.s64 	%rd102, %rd102, 2;
$L__BB0_11:
	and.b64  	%rd89, %rd26, 1;
	setp.eq.b64 	%p11, %rd89, 1;
	not.pred 	%p12, %p11;
	@%p12 bra 	$L__BB0_13;
	mad.lo.s64 	%rd90, %rd102, %rd28, %rd3;
	mad.lo.s64 	%rd91, %rd90, %rd24, %rd2;
	shl.b64 	%rd92, %rd91, 3;
	add.s64 	%rd93, %rd1, %rd92;
	ld.global.f64 	%fd44, [%rd93];
	add.f64 	%fd52, %fd52, %fd44;
$L__BB0_13:
	ld.param.u64 	%rd98, [_Z13sumZDimensionPdS_mmm_param_1];
	mad.lo.s64 	%rd94, %rd24, %rd3, %rd2;
	cvta.to.global.u64 	%rd95, %rd98;
	shl.b64 	%rd96, %rd94, 3;
	add.s64 	%rd97, %rd95, %rd96;
	st.global.f64 	[%rd97], %fd52;
$L__BB0_14:
	ret;

}
	// .globl	_Z12reduce2DTo1DPdS_mm
.visible .entry _Z12reduce2DTo1DPdS_mm(
	.param .u64 .ptr .align 1 _Z12reduce2DTo1DPdS_mm_param_0,
	.param .u64 .ptr .align 1 _Z12reduce2DTo1DPdS_mm_param_1,
	.param .u64 _Z12reduce2DTo1DPdS_mm_param_2,
	.param .u64 _Z12reduce2DTo1DPdS_mm_param_3
)
{
	.reg .pred 	%p<11>;
	.reg .b32 	%r<5>;
	.reg .b64 	%rd<76>;
	.reg .b64 	%fd<83>;

	ld.param.u64 	%rd28, [_Z12reduce2DTo1DPdS_mm_param_0];
	ld.param.u64 	%rd25, [_Z12reduce2DTo1DPdS_mm_param_1];
	ld.param.u64 	%rd26, [_Z12reduce2DTo1DPdS_mm_param_2];
	ld.param.u64 	%rd27, [_Z12reduce2DTo1DPdS_mm_param_3];
	cvta.to.global.u64 	%rd1, %rd28;
	mov.u32 	%r1, %ctaid.x;
	mov.u32 	%r2, %ntid.x;
	mov.u32 	%r3, %tid.x;
	mad.lo.s32 	%r4, %r1, %r2, %r3;
	cvt.u64.u32 	%rd2, %r4;
	setp.le.u64 	%p1, %rd26, %rd2;
	@%p1 bra 	$L__BB1_15;
	setp.eq.s64 	%p2, %rd27, 0;
	mov.f64 	%fd82, 0d0000000000000000;
	@%p2 bra 	$L__BB1_14;
	and.b64  	%rd3, %rd27, 15;
	setp.lt.u64 	%p3, %rd27, 16;
	mov.f64 	%fd82, 0d0000000000000000;
	mov.b64 	%rd72, 0;
	@%p3 bra 	$L__BB1_5;
	and.b64  	%rd72, %rd27, -16;
	shl.b64 	%rd30, %rd2, 3;
	add.s64 	%rd69, %rd1, %rd30;
	shl.b64 	%rd6, %rd26, 7;
	shl.b64 	%rd7, %rd26, 3;
	mov.f64 	%fd82, 0d0000000000000000;
	mov.u64 	%rd70, %rd72;
$L__BB1_4:
	.pragma "nounroll";
	ld.global.f64 	%fd18, [%rd69];
	add.f64 	%fd19, %fd82, %fd18;
	add.s64 	%rd31, %rd69, %rd7;
	ld.global.f64 	%fd20, [%rd31];
	add.f64 	%fd21, %fd19, %fd20;
	add.s64 	%rd32, %rd31, %rd7;
	ld.global.f64 	%fd22, [%rd32];
	add.f64 	%fd23, %fd21, %fd22;
	add.s64 	%rd33, %rd32, %rd7;
	ld.global.f64 	%fd24, [%rd33];
	add.f64 	%fd25, %fd23, %fd24;
	add.s64 	%rd34, %rd33, %rd7;
	ld.global.f64 	%fd26, [%rd34];
	add.f64 	%fd27, %fd25, %fd26;
	add.s64 	%rd35, %rd34, %rd7;
	ld.global.f64 	%fd28, [%rd35];
	add.f64 	%fd29, %fd27, %fd28;
	add.s64 	%rd36, %rd35, %rd7;
	ld.global.f64 	%fd30, [%rd36];
	add.f64 	%fd31, %fd29, %fd30;
	add.s64 	%rd37, %rd36, %rd7;
	ld.global.f64 	%fd32, [%rd37];
	add.f64 	%fd33, %fd31, %fd32;
	add.s64 	%rd38, %rd37, %rd7;
	ld.global.f64 	%fd34, [%rd38];
	add.f64 	%fd35, %fd33, %fd34;
	add.s64 	%rd39, %rd38, %rd7;
	ld.global.f64 	%fd36, [%rd39];
	add.f64 	%fd37, %fd35, %fd36;
	add.s64 	%rd40, %rd39, %rd7;
	ld.global.f64 	%fd38, [%rd40];
	add.f64 	%fd39, %fd37, %fd38;
	add.s64 	%rd41, %rd40, %rd7;
	ld.global.f64 	%fd40, [%rd41];
	add.f64 	%fd41, %fd39, %fd40;
	add.s64 	%rd42, %rd41, %rd7;
	ld.global.f64 	%fd42, [%rd42];
	add.f64 	%fd43, %fd41, %fd42;
	add.s64 	%rd43, %rd42, %rd7;
	ld.global.f64 	%fd44, [%rd43];
	add.f64 	%fd45, %fd43, %fd44;
	add.s64 	%rd44, %rd43, %rd7;
	ld.global.f64 	%fd46, [%rd44];
	add.f64 	%fd47, %fd45, %fd46;
	add.s64 	%rd45, %rd44, %rd7;
	ld.global.f64 	%fd48, [%rd45];
	add.f64 	%fd82, %fd47, %fd48;
	add.s64 	%rd70, %rd70, -16;
	add.s64 	%rd69, %rd69, %rd6;
	setp.ne.s64 	%p4, %rd70, 0;
	@%p4 bra 	$L__BB1_4;
$L__BB1_5:
	setp.eq.s64 	%p5, %rd3, 0;
	@%p5 bra 	$L__BB1_14;
	and.b64  	%rd13, %rd27, 7;
	setp.lt.u64 	%p6, %rd3, 8;
	@%p6 bra 	$L__BB1_8;
	mad.lo.s64 	%rd46, %rd72, %rd26, %rd2;
	shl.b64 	%rd47, %rd46, 3;
	add.s64 	%rd48, %rd1, %rd47;
	ld.global.f64 	%fd50, [%rd48];
	add.f64 	%fd51, %fd82, %fd50;
	shl.b64 	%rd49, %rd26, 3;
	add.s64 	%rd50, %rd48, %rd49;
	ld.global.f64 	%fd52, [%rd50];
	add.f64 	%fd53, %fd51, %fd52;
	add.s64 	%rd51, %rd50, %rd49;
	ld.global.f64 	%fd54, [%rd51];
	add.f64 	%fd55, %fd53, %fd54;
	add.s64 	%rd52, %rd51, %rd49;
	ld.global.f64 	%fd56, [%rd52];
	add.f64 	%fd57, %fd55, %fd56;
	add.s64 	%rd53, %rd52, %rd49;
	ld.global.f64 	%fd58, [%rd53];
	add.f64 	%fd59, %fd57, %fd58;
	add.s64 	%rd54, %rd53, %rd49;
	ld.global.f64 	%fd60, [%rd54];
	add.f64 	%fd61, %fd59, %fd60;
	add.s64 	%rd55, %rd54, %rd49;
	ld.global.f64 	%fd62, [%rd55];
	add.f64 	%fd63, %fd61, %fd62;
	add.s64 	%rd56, %rd55, %rd49;
	ld.global.f64 	%fd64, [%rd56];
	add.f64 	%fd82, %fd63, %fd64;
	add.s64 	%rd72, %rd72, 8;
$L__BB1_8:
	setp.eq.s64 	%p7, %rd13, 0;
	@%p7 bra 	$L__BB1_14;
	and.b64  	%rd74, %rd27, 3;
	setp.lt.u64 	%p8, %rd13, 4;
	@%p8 bra 	$L__BB1_11;
	mad.lo.s64 	%rd57, %rd72, %rd26, %rd2;
	shl.b64 	%rd58, %rd57, 3;
	add.s64 	%rd59, %rd1, %rd58;
	ld.global.f64 	%fd66, [%rd59];
	add.f64 	%fd67, %fd82, %fd66;
	shl.b64 	%rd60, %rd26, 3;
	add.s64 	%rd61, %rd59, %rd60;
	ld.global.f64 	%fd68, [%rd61];
	add.f64 	%fd69, %fd67, %fd68;
	add.s64 	%rd62, %rd61, %rd60;
	ld.global.f64 	%fd70, [%rd62];
	add.f64 	%fd71, %fd69, %fd70;
	add.s64 	%rd63, %rd62, %rd60;
	ld.global.f64 	%fd72, [%rd63];
	add.f64 	%fd82, %fd71, %fd72;
	add.s64 	%rd72, %rd72, 4;
$L__BB1_11:
	setp.eq.s64 	%p9, %rd74, 0;
	@%p9 bra 	$L__BB1_14;
	mad.lo.s64 	%rd64, %rd72, %rd26, %rd2;
	shl.b64 	%rd65, %rd64, 3;
	add.s64 	%rd75, %rd1, %rd65;
	shl.b64 	%rd20, %rd26, 3;
$L__BB1_13:
	.pragma "nounroll";
	ld.global.f64 	%fd73, [%rd75];
	add.f64 	%fd82, %fd82, %fd73;
	add.s64 	%rd75, %rd75, %rd20;
	add.s64 	%rd74, %rd74, -1;
	setp.ne.s64 	%p10, %rd74, 0;
	@%p10 bra 	$L__BB1_13;
$L__BB1_14:
	cvta.to.global.u64 	%rd66, %rd25;
	shl.b64 	%rd67, %rd2, 3;
	add.s64 	%rd68, %rd66, %rd67;
	st.global.f64 	[%rd68], %fd82;
$L__BB1_15:
	ret;

}


// ===== COMPILED SASS (sm_100) =====

	.target	sm_100

	.elftype	@"ET_EXEC"


//--------------------- .note.nv.tkinfo           --------------------------
	.section	.note.nv.tkinfo,"",@"SHT_NOTE"
	.sectionflags	@"SHF_NOTE_NV_TKINFO"
	.tkinfo
        /*0018*/ 	.word	0x00000002
        /*0030*/ 	.string	""
        /*0030*/ 	.string	"ptxas"
        /*0030*/ 	.string	"Cuda compilation tools, release 13.0, V13.0.88"
        /*0030*/ 	.string	"Build cuda_13.0.r13.0/compiler.36424714_0"
        /*0030*/ 	.string	"-arch sm_100 -m 64 "



//--------------------- .note.nv.cuinfo           --------------------------
	.section	.note.nv.cuinfo,"",@"SHT_NOTE"
	.sectionflags	@"SHF_NOTE_NV_CUINFO"
        /*0018*/ 	.short	0x0002
        /*001a*/ 	.short	0x0064
        /*001c*/ 	.short	0x0082
	.zero		2


//--------------------- .nv.info                  --------------------------
	.section	.nv.info,"",@"SHT_CUDA_INFO"
	.align	4


	//----- nvinfo : EIATTR_REGCOUNT
	.align		4
        /*0000*/ 	.byte	0x04, 0x2f
        /*0002*/ 	.short	(.L_1 - .L_0)
	.align		4
.L_0:
        /*0004*/ 	.word	index@(_Z13sumZDimensionPdS_mmm)
        /*0008*/ 	.word	0x00000020


	//----- nvinfo : EIATTR_FRAME_SIZE
	.align		4
.L_1:
        /*000c*/ 	.byte	0x04, 0x11
        /*000e*/ 	.short	(.L_3 - .L_2)
	.align		4
.L_2:
        /*0010*/ 	.word	index@(_Z13sumZDimensionPdS_mmm)
        /*0014*/ 	.word	0x00000000


	//----- nvinfo : EIATTR_REGCOUNT
	.align		4
.L_3:
        /*0018*/ 	.byte	0x04, 0x2f
        /*001a*/ 	.short	(.L_5 - .L_4)
	.align		4
.L_4:
        /*001c*/ 	.word	index@(_Z12reduce2DTo1DPdS_mm)
        /*0020*/ 	.word	0x00000020


	//----- nvinfo : EIATTR_FRAME_SIZE
	.align		4
.L_5:
        /*0024*/ 	.byte	0x04, 0x11
        /*0026*/ 	.short	(.L_7 - .L_6)
	.align		4
.L_6:
        /*0028*/ 	.word	index@(_Z12reduce2DTo1DPdS_mm)
        /*002c*/ 	.word	0x00000000


	//----- nvinfo : EIATTR_MIN_STACK_SIZE
	.align		4
.L_7:
        /*0030*/ 	.byte	0x04, 0x12
        /*0032*/ 	.short	(.L_9 - .L_8)
	.align		4
.L_8:
        /*0034*/ 	.word	index@(_Z12reduce2DTo1DPdS_mm)
        /*0038*/ 	.word	0x00000000


	//----- nvinfo : EIATTR_MIN_STACK_SIZE
	.align		4
.L_9:
        /*003c*/ 	.byte	0x04, 0x12
        /*003e*/ 	.short	(.L_11 - .L_10)
	.align		4
.L_10:
        /*0040*/ 	.word	index@(_Z13sumZDimensionPdS_mmm)
        /*0044*/ 	.word	0x00000000
.L_11:


//--------------------- .nv.compat                --------------------------
	.section	.nv.compat,"",@"SHT_CUDA_COMPAT_INFO"
	.align	4
        /*0000*/ 	.byte	0x02, 0x09, 0x00, 0x00, 0x02, 0x02, 0x01, 0x00, 0x02, 0x05, 0x05, 0x00, 0x03, 0x07, 0x01, 0x01
        /*0010*/ 	.byte	0x02, 0x03, 0x00, 0x00, 0x02, 0x06, 0x01, 0x00, 0x04, 0x0b, 0x08, 0x00, 0x01, 0x00, 0x00, 0x00
        /*0020*/ 	.byte	0x00, 0x00, 0x00, 0x00


//--------------------- .nv.info._Z12reduce2DTo1DPdS_mm --------------------------
	.section	.nv.info._Z12reduce2DTo1DPdS_mm,"",@"SHT_CUDA_INFO"
	.sectionflags	@""
	.align	4


	//----- nvinfo : EIATTR_CUDA_API_VERSION
	.align		4
        /*0000*/ 	.byte	0x04, 0x37
        /*0002*/ 	.short	(.L_13 - .L_12)
.L_12:
        /*0004*/ 	.word	0x00000082


	//----- nvinfo : EIATTR_KPARAM_INFO
	.align		4
.L_13:
        /*0008*/ 	.byte	0x04, 0x17
        /*000a*/ 	.short	(.L_15 - .L_14)
.L_14:
        /*000c*/ 	.word	0x00000000
        /*0010*/ 	.short	0x0003
        /*0012*/ 	.short	0x0018
        /*0014*/ 	.byte	0x00, 0xf0, 0x21, 0x00


	//----- nvinfo : EIATTR_KPARAM_INFO
	.align		4
.L_15:
        /*0018*/ 	.byte	0x04, 0x17
        /*001a*/ 	.short	(.L_17 - .L_16)
.L_16:
        /*001c*/ 	.word	0x00000000
        /*0020*/ 	.short	0x0002
        /*0022*/ 	.short	0x0010
        /*0024*/ 	.byte	0x00, 0xf0, 0x21, 0x00


	//----- nvinfo : EIATTR_KPARAM_INFO
	.align		4
.L_17:
        /*0028*/ 	.byte	0x04, 0x17
        /*002a*/ 	.short	(.L_19 - .L_18)
.L_18:
        /*002c*/ 	.word	0x00000000
        /*0030*/ 	.short	0x0001
        /*0032*/ 	.short	0x0008
        /*0034*/ 	.byte	0x00, 0xf5, 0x21, 0x00


	//----- nvinfo : EIATTR_KPARAM_INFO
	.align		4
.L_19:
        /*0038*/ 	.byte	0x04, 0x17
        /*003a*/ 	.short	(.L_21 - .L_20)
.L_20:
        /*003c*/ 	.word	0x00000000
        /*0040*/ 	.short	0x0000
        /*0042*/ 	.short	0x0000
        /*0044*/ 	.byte	0x00, 0xf5, 0x21, 0x00


	//----- nvinfo : EIATTR_SPARSE_MMA_MASK
	.align		4
.L_21:
        /*0048*/ 	.byte	0x03, 0x50
        /*004a*/ 	.short	0x0000


	//----- nvinfo : EIATTR_MAXREG_COUNT
	.align		4
        /*004c*/ 	.byte	0x03, 0x1b
        /*004e*/ 	.short	0x00ff


	//----- nvinfo : EIATTR_MERCURY_ISA_VERSION
	.align		4
        /*0050*/ 	.byte	0x03, 0x5f
        /*0052*/ 	.short	0x0101


	//----- nvinfo : EIATTR_VRC_CTA_INIT_COUNT
	.align		4
        /*0054*/ 	.byte	0x02, 0x4a
	.zero		1
	.zero		1


	//----- nvinfo : EIATTR_EXIT_INSTR_OFFSETS
	.align		4
        /*0058*/ 	.byte	0x04, 0x1c
        /*005a*/ 	.short	(.L_23 - .L_22)


	//   ....[0]....
.L_22:
        /*005c*/ 	.word	0x00000080


	//   ....[1]....
        /*0060*/ 	.word	0x00000d80


	//----- nvinfo : EIATTR_CBANK_PARAM_SIZE
	.align		4
.L_23:
        /*0064*/ 	.byte	0x03, 0x19
        /*0066*/ 	.short	0x0020


	//----- nvinfo : EIATTR_PARAM_CBANK
	.align		4
        /*0068*/ 	.byte	0x04, 0x0a
        /*006a*/ 	.short	(.L_25 - .L_24)
	.align		4
.L_24:
        /*006c*/ 	.word	index@(.nv.constant0._Z12reduce2DTo1DPdS_mm)
        /*0070*/ 	.short	0x0380
        /*0072*/ 	.short	0x0020


	//----- nvinfo : EIATTR_SW_WAR
	.align		4
.L_25:
        /*0074*/ 	.byte	0x04, 0x36
        /*0076*/ 	.short	(.L_27 - .L_26)
.L_26:
        /*0078*/ 	.word	0x00000008
.L_27:


//--------------------- .nv.info._Z13sumZDimensionPdS_mmm --------------------------
	.section	.nv.info._Z13sumZDimensionPdS_mmm,"",@"SHT_CUDA_INFO"
	.sectionflags	@""
	.align	4


	//----- nvinfo : EIATTR_CUDA_API_VERSION
	.align		4
        /*0000*/ 	.byte	0x04, 0x37
        /*0002*/ 	.short	(.L_29 - .L_28)
.L_28:
        /*0004*/ 	.word	0x00000082


	//----- nvinfo : EIATTR_KPARAM_INFO
	.align		4
.L_29:
        /*0008*/ 	.byte	0x04, 0x17
        /*000a*/ 	.short	(.L_31 - .L_30)
.L_30:
        /*000c*/ 	.word	0x00000000
        /*0010*/ 	.short	0x0004
        /*0012*/ 	.short	0x0020
        /*0014*/ 	.byte	0x00, 0xf0, 0x21, 0x00


	//----- nvinfo : EIATTR_KPARAM_INFO
	.align		4
.L_31:
        /*0018*/ 	.byte	0x04, 0x17
        /*001a*/ 	.short	(.L_33 - .L_32)
.L_32:
        /*001c*/ 	.word	0x00000000
        /*0020*/ 	.short	0x0003
        /*0022*/ 	.short	0x0018
        /*0024*/ 	.byte	0x00, 0xf0, 0x21, 0x00


	//----- nvinfo : EIATTR_KPARAM_INFO
	.align		4
.L_33:
        /*0028*/ 	.byte	0x04, 0x17
        /*002a*/ 	.short	(.L_35 - .L_34)
.L_34:
        /*002c*/ 	.word	0x00000000
        /*0030*/ 	.short	0x0002
        /*0032*/ 	.short	0x0010
        /*0034*/ 	.byte	0x00, 0xf0, 0x21, 0x00


	//----- nvinfo : EIATTR_KPARAM_INFO
	.align		4
.L_35:
        /*0038*/ 	.byte	0x04, 0x17
        /*003a*/ 	.short	(.L_37 - .L_36)
.L_36:
        /*003c*/ 	.word	0x00000000
        /*0040*/ 	.short	0x0001
        /*0042*/ 	.short	0x0008
        /*0044*/ 	.byte	0x00, 0xf5, 0x21, 0x00


	//----- nvinfo : EIATTR_KPARAM_INFO
	.align		4
.L_37:
        /*0048*/ 	.byte	0x04, 0x17
        /*004a*/ 	.short	(.L_39 - .L_38)
.L_38:
        /*004c*/ 	.word	0x00000000
        /*0050*/ 	.short	0x0000
        /*0052*/ 	.short	0x0000
        /*0054*/ 	.byte	0x00, 0xf5, 0x21, 0x00


	//----- nvinfo : EIATTR_SPARSE_MMA_MASK
	.align		4
.L_39:
        /*0058*/ 	.byte	0x03, 0x50
        /*005a*/ 	.short	0x0000


	//----- nvinfo : EIATTR_MAXREG_COUNT
	.align		4
        /*005c*/ 	.byte	0x03, 0x1b
        /*005e*/ 	.short	0x00ff


	//----- nvinfo : EIATTR_MERCURY_ISA_VERSION
	.align		4
        /*0060*/ 	.byte	0x03, 0x5f
        /*0062*/ 	.short	0x0101


	//----- nvinfo : EIATTR_VRC_CTA_INIT_COUNT
	.align		4
        /*0064*/ 	.byte	0x02, 0x4a
	.zero		1
	.zero		1


	//----- nvinfo : EIATTR_EXIT_INSTR_OFFSETS
	.align		4
        /*0068*/ 	.byte	0x04, 0x1c
        /*006a*/ 	.short	(.L_41 - .L_40)


	//   ....[0]....
.L_40:
        /*006c*/ 	.word	0x000000e0


	//   ....[1]....
        /*0070*/ 	.word	0x00001170


	//----- nvinfo : EIATTR_CBANK_PARAM_SIZE
	.align		4
.L_41:
        /*0074*/ 	.byte	0x03, 0x19
        /*0076*/ 	.short	0x0028


	//----- nvinfo : EIATTR_PARAM_CBANK
	.align		4
        /*0078*/ 	.byte	0x04, 0x0a
        /*007a*/ 	.short	(.L_43 - .L_42)
	.align		4
.L_42:
        /*007c*/ 	.word	index@(.nv.constant0._Z13sumZDimensionPdS_mmm)
        /*0080*/ 	.short	0x0380
        /*0082*/ 	.short	0x0028


	//----- nvinfo : EIATTR_SW_WAR
	.align		4
.L_43:
        /*0084*/ 	.byte	0x04, 0x36
        /*0086*/ 	.short	(.L_45 - .L_44)
.L_44:
        /*0088*/ 	.word	0x00000008
.L_45:


//--------------------- .nv.callgraph             --------------------------
	.section	.nv.callgraph,"",@"SHT_CUDA_CALLGRAPH"
	.align	4
	.sectionentsize	8
	.align		4
        /*0000*/ 	.word	0x00000000
	.align		4
        /*0004*/ 	.word	0xffffffff
	.align		4
        /*0008*/ 	.word	0x00000000
	.align		4
        /*000c*/ 	.word	0xfffffffe
	.align		4
        /*0010*/ 	.word	0x00000000
	.align		4
        /*0014*/ 	.word	0xfffffffd
	.align		4
        /*0018*/ 	.word	0x00000000
	.align		4
        /*001c*/ 	.word	0xfffffffc


//--------------------- .text._Z12reduce2DTo1DPdS_mm --------------------------
	.section	.text._Z12reduce2DTo1DPdS_mm,"ax",@progbits
	.align	128
        .global         _Z12reduce2DTo1DPdS_mm
        .type           _Z12reduce2DTo1DPdS_mm,@function
        .size           _Z12reduce2DTo1DPdS_mm,(.L_x_13 - _Z12reduce2DTo1DPdS_mm)
        .other          _Z12reduce2DTo1DPdS_mm,@"STO_CUDA_ENTRY STV_DEFAULT"
_Z12reduce2DTo1DPdS_mm:
.text._Z12reduce2DTo1DPdS_mm:
[----:B------:R-:W-:Y:S01]  /*0000*/  LDC R1, c[0x0][0x37c] ;  /* 0x0000df00ff017b82 */ /* 0x000fe20000000800 */
[----:B------:R-:W0:Y:S07]  /*0010*/  S2R R7, SR_TID.X ;  /* 0x0000000000077919 */ /* 0x000e2e0000002100 */
[----:B------:R-:W0:Y:S08]  /*0020*/  S2UR UR4, SR_CTAID.X ;  /* 0x00000000000479c3 */ /* 0x000e300000002500 */
[----:B------:R-:W0:Y:S08]  /*0030*/  LDC R6, c[0x0][0x360] ;  /* 0x0000d800ff067b82 */ /* 0x000e300000000800 */
[----:B------:R-:W1:Y:S01]  /*0040*/  LDC.64 R8, c[0x0][0x390] ;  /* 0x0000e400ff087b82 */ /* 0x000e620000000a00 */
[----:B0-----:R-:W-:-:S05]  /*0050*/  IMAD R6, R6, UR4, R7 ;  /* 0x0000000406067c24 */ /* 0x001fca000f8e0207 */
[----:B-1----:R-:W-:-:S04]  /*0060*/  ISETP.GE.U32.AND P0, PT, R6, R8, PT ;  /* 0x000000080600720c */ /* 0x002fc80003f06070 */
[----:B------:R-:W-:-:S13]  /*0070*/  ISETP.GE.U32.AND.EX P0, PT, RZ, R9, PT, P0 ;  /* 0x00000009ff00720c */ /* 0x000fda0003f06100 */
[----:B------:R-:W-:Y:S05]  /*0080*/  @P0 EXIT ;  /* 0x000000000000094d */ /* 0x000fea0003800000 */
[----:B------:R-:W0:Y:S01]  /*0090*/  LDCU.64 UR8, c[0x0][0x398] ;  /* 0x00007300ff0877ac */ /* 0x000e220008000a00 */
[----:B------:R-:W-:Y:S01]  /*00a0*/  CS2R R24, SRZ ;  /* 0x0000000000187805 */ /* 0x000fe2000001ff00 */
[----:B------:R-:W1:Y:S01]  /*00b0*/  LDCU.64 UR10, c[0x0][0x358] ;  /* 0x00006b00ff0a77ac */ /* 0x000e620008000a00 */
[----:B0-----:R-:W-:-:S04]  /*00c0*/  UISETP.NE.U32.AND UP0, UPT, UR8, URZ, UPT ;  /* 0x000000ff0800728c */ /* 0x001fc8000bf05070 */
[----:B------:R-:W-:-:S09]  /*00d0*/  UISETP.NE.AND.EX UP0, UPT, UR9, URZ, UPT, UP0 ;  /* 0x000000ff0900728c */ /* 0x000fd2000bf05300 */
[----:B-1----:R-:W-:Y:S05]  /*00e0*/  BRA.U !UP0, `(.L_x_0) ;  /* 0x0000000d08147547 */ /* 0x002fea000b800000 */
[----:B------:R-:W-:Y:S01]  /*00f0*/  UISETP.GE.U32.AND UP1, UPT, UR8, 0x10, UPT ;  /* 0x000000100800788c */ /* 0x000fe2000bf26070 */
[----:B------:R-:W-:Y:S01]  /*0100*/  CS2R R24, SRZ ;  /* 0x0000000000187805 */ /* 0x000fe2000001ff00 */
[----:B------:R-:W-:Y:S02]  /*0110*/  ULOP3.LUT UR12, UR8, 0xf, URZ, 0xc0, !UPT ;  /* 0x0000000f080c7892 */ /* 0x000fe4000f8ec0ff */
[----:B------:R-:W-:Y:S02]  /*0120*/  UISETP.GE.U32.AND.EX UP1, UPT, UR9, URZ, UPT, UP1 ;  /* 0x000000ff0900728c */ /* 0x000fe4000bf26110 */
[----:B------:R-:W-:Y:S01]  /*0130*/  UISETP.NE.U32.AND UP0, UPT, UR12, URZ, UPT ;  /* 0x000000ff0c00728c */ /* 0x000fe2000bf05070 */
[----:B------:R-:W-:Y:S01]  /*0140*/  UMOV UR5, URZ ;  /* 0x000000ff00057c82 */ /* 0x000fe20008000000 */
[----:B------:R-:W-:Y:S02]  /*0150*/  UMOV UR6, URZ ;  /* 0x000000ff00067c82 */ /* 0x000fe40008000000 */
[----:B------:R-:W-:-:S03]  /*0160*/  UISETP.NE.AND.EX UP0, UPT, URZ, URZ, UPT, UP0 ;  /* 0x000000ffff00728c */ /* 0x000fc6000bf05300 */
[----:B------:R-:W-:Y:S08]  /*0170*/  BRA.U !UP1, `(.L_x_1) ;  /* 0x0000000509487547 */ /* 0x000ff0000b800000 */
[----:B------:R-:W0:Y:S01]  /*0180*/  LDCU.64 UR14, c[0x0][0x380] ;  /* 0x00007000ff0e77ac */ /* 0x000e220008000a00 */
[C---:B------:R-:W-:Y:S01]  /*0190*/  IMAD.WIDE.U32 R4, R8.reuse, 0x8, RZ ;  /* 0x0000000808047825 */ /* 0x040fe200078e00ff */
[----:B------:R-:W-:Y:S02]  /*01a0*/  SHF.L.U64.HI R2, R8, 0x7, R9 ;  /* 0x0000000708027819 */ /* 0x000fe40000010209 */
[----:B------:R-:W-:Y:S01]  /*01b0*/  CS2R R24, SRZ ;  /* 0x0000000000187805 */ /* 0x000fe2000001ff00 */
[----:B------:R-:W1:Y:S01]  /*01c0*/  LDCU UR6, c[0x0][0x39c] ;  /* 0x00007380ff0677ac */ /* 0x000e620008000800 */
[----:B------:R-:W-:Y:S01]  /*01d0*/  IMAD.SHL.U32 R11, R9, 0x8, RZ ;  /* 0x00000008090b7824 */ /* 0x000fe200078e00ff */
[----:B------:R-:W-:-:S03]  /*01e0*/  ULOP3.LUT UR5, UR8, 0xfffffff0, URZ, 0xc0, !UPT ;  /* 0xfffffff008057892 */ /* 0x000fc6000f8ec0ff */
[----:B------:R-:W-:-:S04]  /*01f0*/  IMAD.IADD R0, R5, 0x1, R11 ;  /* 0x0000000105007824 */ /* 0x000fc800078e020b */
[----:B------:R-:W-:Y:S01]  /*0200*/  UMOV UR4, UR5 ;  /* 0x0000000500047c82 */ /* 0x000fe20008000000 */
[----:B0-----:R-:W-:-:S04]  /*0210*/  LEA R28, P0, R6, UR14, 0x3 ;  /* 0x0000000e061c7c11 */ /* 0x001fc8000f8018ff */
[----:B------:R-:W-:Y:S01]  /*0220*/  LEA.HI.X R3, R6, UR15, RZ, 0x3, P0 ;  /* 0x0000000f06037c11 */ /* 0x000fe200080f1cff */
[----:B-1----:R-:W-:-:S08]  /*0230*/  UMOV UR7, UR6 ;  /* 0x0000000600077c82 */ /* 0x002fd00008000000 */
.L_x_2:
[----:B------:R-:W-:Y:S01]  /*0240*/  IMAD.MOV.U32 R29, RZ, RZ, R3 ;  /* 0x000000ffff1d7224 */ /* 0x000fe200078e0003 */
[----:B------:R-:W-:-:S04]  /*0250*/  IADD3 R26, P0, PT, R28, R4, RZ ;  /* 0x000000041c1a7210 */ /* 0x000fc80007f1e0ff */
[----:B------:R-:W2:Y:S01]  /*0260*/  LDG.E.64 R14, desc[UR10][R28.64] ;  /* 0x0000000a1c0e7981 */ /* 0x000ea2000c1e1b00 */
[----:B------:R-:W-:Y:S01]  /*0270*/  IMAD.X R27, R3, 0x1, R0, P0 ;  /* 0x00000001031b7824 */ /* 0x000fe200000e0600 */
[----:B------:R-:W-:-:S04]  /*0280*/  IADD3 R16, P0, PT, R26, R4, RZ ;  /* 0x000000041a107210 */ /* 0x000fc80007f1e0ff */
[----:B------:R0:W3:Y:S01]  /*0290*/  LDG.E.64 R12, desc[UR10][R26.64] ;  /* 0x0000000a1a0c7981 */ /* 0x0000e2000c1e1b00 */
[----:B------:R-:W-:Y:S01]  /*02a0*/  IMAD.X R17, R27, 0x1, R0, P0 ;  /* 0x000000011b117824 */ /* 0x000fe200000e0600 */
[----:B------:R-:W-:-:S04]  /*02b0*/  IADD3 R20, P0, PT, R16, R4, RZ ;  /* 0x0000000410147210 */ /* 0x000fc80007f1e0ff */
[----:B------:R-:W4:Y:S01]  /*02c0*/  LDG.E.64 R10, desc[UR10][R16.64] ;  /* 0x0000000a100a7981 */ /* 0x000f22000c1e1b00 */
[----:B------:R-:W-:Y:S01]  /*02d0*/  IMAD.X R21, R17, 0x1, R0, P0 ;  /* 0x0000000111157824 */ /* 0x000fe200000e0600 */
[----:B------:R-:W-:-:S05]  /*02e0*/  IADD3 R22, P0, PT, R20, R4, RZ ;  /* 0x0000000414167210 */ /* 0x000fca0007f1e0ff */
[----:B------:R-:W-:Y:S01]  /*02f0*/  IMAD.X R23, R21, 0x1, R0, P0 ;  /* 0x0000000115177824 */ /* 0x000fe200000e0600 */
[----:B------:R-:W5:Y:S01]  /*0300*/  LDG.E.64 R16, desc[UR10][R20.64] ;  /* 0x0000000a14107981 */ /* 0x000f62000c1e1b00 */
[----:B------:R-:W-:-:S05]  /*0310*/  IADD3 R18, P0, PT, R22, R4, RZ ;  /* 0x0000000416127210 */ /* 0x000fca0007f1e0ff */
[----:B------:R-:W-:Y:S01]  /*0320*/  IMAD.X R19, R23, 0x1, R0, P0 ;  /* 0x0000000117137824 */ /* 0x000fe200000e0600 */
[----:B------:R-:W5:Y:S01]  /*0330*/  LDG.E.64 R20, desc[UR10][R22.64] ;  /* 0x0000000a16147981 */ /* 0x000f62000c1e1b00 */
[----:B0-----:R-:W-:-:S04]  /*0340*/  IADD3 R26, P0, PT, R18, R4, RZ ;  /* 0x00000004121a7210 */ /* 0x001fc80007f1e0ff */
[----:B------:R-:W-:Y:S01]  /*0350*/  IADD3.X R27, PT, PT, R19, R0, RZ, P0, !PT ;  /* 0x00000000131b7210 */ /* 0x000fe200007fe4ff */
[----:B------:R-:W5:Y:S04]  /*0360*/  LDG.E.64 R22, desc[UR10][R18.64] ;  /* 0x0000000a12167981 */ /* 0x000f68000c1e1b00 */
[----:B------:R-:W5:Y:S01]  /*0370*/  LDG.E.64 R18, desc[UR10][R26.64] ;  /* 0x0000000a1a127981 */ /* 0x000f62000c1e1b00 */
[----:B--2---:R-:W-:Y:S01]  /*0380*/  DADD R14, R14, R24 ;  /* 0x000000000e0e7229 */ /* 0x004fe20000000018 */
[----:B------:R-:W-:-:S05]  /*0390*/  IADD3 R24, P0, PT, R26, R4, RZ ;  /* 0x000000041a187210 */ /* 0x000fca0007f1e0ff */
[--C-:B------:R-:W-:Y:S02]  /*03a0*/  IMAD.X R25, R27, 0x1, R0.reuse, P0 ;  /* 0x000000011b197824 */ /* 0x100fe400000e0600 */
[----:B---3--:R-:W-:Y:S01]  /*03b0*/  DADD R12, R14, R12 ;  /* 0x000000000e0c7229 */ /* 0x008fe2000000000c */
[----:B------:R-:W-:Y:S02]  /*03c0*/  IADD3 R14, P0, PT, R24, R4, RZ ;  /* 0x00000004180e7210 */ /* 0x000fe40007f1e0ff */
[----:B------:R-:W2:Y:S03]  /*03d0*/  LDG.E.64 R26, desc[UR10][R24.64] ;  /* 0x0000000a181a7981 */ /* 0x000ea6000c1e1b00 */
[----:B------:R-:W-:-:S05]  /*03e0*/  IMAD.X R15, R25, 0x1, R0, P0 ;  /* 0x00000001190f7824 */ /* 0x000fca00000e0600 */
[----:B------:R0:W3:Y:S01]  /*03f0*/  LDG.E.64 R24, desc[UR10][R14.64] ;  /* 0x0000000a0e187981 */ /* 0x0000e2000c1e1b00 */
[----:B----4-:R-:W-:Y:S01]  /*0400*/  DADD R10, R12, R10 ;  /* 0x000000000c0a7229 */ /* 0x010fe2000000000a */
[----:B------:R-:W-:-:S05]  /*0410*/  IADD3 R12, P0, PT, R14, R4, RZ ;  /* 0x000000040e0c7210 */ /* 0x000fca0007f1e0ff */
[--C-:B------:R-:W-:Y:S02]  /*0420*/  IMAD.X R13, R15, 0x1, R0.reuse, P0 ;  /* 0x000000010f0d7824 */ /* 0x100fe400000e0600 */
[----:B-----5:R-:W-:Y:S01]  /*0430*/  DADD R16, R10, R16 ;  /* 0x000000000a107229 */ /* 0x020fe20000000010 */
[-C--:B0-----:R-:W-:Y:S02]  /*0440*/  IADD3 R14, P0, PT, R12, R4.reuse, RZ ;  /* 0x000000040c0e7210 */ /* 0x081fe40007f1e0ff */
[----:B------:R-:W4:Y:S03]  /*0450*/  LDG.E.64 R10, desc[UR10][R12.64] ;  /* 0x0000000a0c0a7981 */ /* 0x000f26000c1e1b00 */
[----:B------:R-:W-:Y:S02]  /*0460*/  IMAD.X R15, R13, 0x1, R0, P0 ;  /* 0x000000010d0f7824 */ /* 0x000fe400000e0600 */
[----:B------:R-:W-:Y:S01]  /*0470*/  DADD R20, R16, R20 ;  /* 0x0000000010147229 */ /* 0x000fe20000000014 */
[----:B------:R-:W-:-:S02]  /*0480*/  IADD3 R16, P0, PT, R14, R4, RZ ;  /* 0x000000040e107210 */ /* 0x000fc40007f1e0ff */
[----:B------:R-:W5:Y:S03]  /*0490*/  LDG.E.64 R12, desc[UR10][R14.64] ;  /* 0x0000000a0e0c7981 */ /* 0x000f66000c1e1b00 */
[--C-:B------:R-:W-:Y:S02]  /*04a0*/  IMAD.X R17, R15, 0x1, R0.reuse, P0 ;  /* 0x000000010f117824 */ /* 0x100fe400000e0600 */
[----:B------:R-:W-:Y:S01]  /*04b0*/  DADD R22, R20, R22 ;  /* 0x0000000014167229 */ /* 0x000fe20000000016 */
[----:B------:R-:W-:Y:S02]  /*04c0*/  IADD3 R20, P0, PT, R16, R4, RZ ;  /* 0x0000000410147210 */ /* 0x000fe40007f1e0ff */
[----:B------:R-:W5:Y:S03]  /*04d0*/  LDG.E.64 R14, desc[UR10][R16.64] ;  /* 0x0000000a100e7981 */ /* 0x000f66000c1e1b00 */
[----:B------:R-:W-:-:S02]  /*04e0*/  IMAD.X R21, R17, 0x1, R0, P0 ;  /* 0x0000000111157824 */ /* 0x000fc400000e0600 */
[----:B------:R-:W-:Y:S01]  /*04f0*/  DADD R18, R22, R18 ;  /* 0x0000000016127229 */ /* 0x000fe20000000012 */
[----:B------:R-:W-:Y:S02]  /*0500*/  IADD3 R22, P0, PT, R20, R4, RZ ;  /* 0x0000000414167210 */ /* 0x000fe40007f1e0ff */
[----:B------:R-:W5:Y:S02]  /*0510*/  LDG.E.64 R16, desc[UR10][R20.64] ;  /* 0x0000000a14107981 */ /* 0x000f64000c1e1b00 */
[----:B------:R-:W-:-:S05]  /*0520*/  IADD3.X R23, PT, PT, R21, R0, RZ, P0, !PT ;  /* 0x0000000015177210 */ /* 0x000fca00007fe4ff */
[----:B------:R3:W5:Y:S01]  /*0530*/  LDG.E.64 R20, desc[UR10][R22.64] ;  /* 0x0000000a16147981 */ /* 0x000762000c1e1b00 */
[----:B--2---:R-:W-:Y:S01]  /*0540*/  DADD R26, R18, R26 ;  /* 0x00000000121a7229 */ /* 0x004fe2000000001a */
[----:B------:R-:W-:-:S05]  /*0550*/  IADD3 R18, P0, PT, R22, R4, RZ ;  /* 0x0000000416127210 */ /* 0x000fca0007f1e0ff */
[--C-:B------:R-:W-:Y:S02]  /*0560*/  IMAD.X R19, R23, 0x1, R0.reuse, P0 ;  /* 0x0000000117137824 */ /* 0x100fe400000e0600 */
[----:B---3--:R-:W-:Y:S01]  /*0570*/  DADD R22, R26, R24 ;  /* 0x000000001a167229 */ /* 0x008fe20000000018 */
[----:B------:R-:W-:Y:S02]  /*0580*/  IADD3 R24, P0, PT, R18, R4, RZ ;  /* 0x0000000412187210 */ /* 0x000fe40007f1e0ff */
[----:B------:R-:W2:Y:S03]  /*0590*/  LDG.E.64 R26, desc[UR10][R18.64] ;  /* 0x0000000a121a7981 */ /* 0x000ea6000c1e1b00 */
[----:B------:R-:W-:-:S06]  /*05a0*/  IMAD.X R25, R19, 0x1, R0, P0 ;  /* 0x0000000113197824 */ /* 0x000fcc00000e0600 */
[----:B------:R-:W3:Y:S01]  /*05b0*/  LDG.E.64 R24, desc[UR10][R24.64] ;  /* 0x0000000a18187981 */ /* 0x000ee2000c1e1b00 */
[----:B----4-:R-:W-:-:S08]  /*05c0*/  DADD R10, R22, R10 ;  /* 0x00000000160a7229 */ /* 0x010fd0000000000a */
[----:B-----5:R-:W-:-:S08]  /*05d0*/  DADD R10, R10, R12 ;  /* 0x000000000a0a7229 */ /* 0x020fd0000000000c */
[----:B------:R-:W-:Y:S01]  /*05e0*/  DADD R10, R10, R14 ;  /* 0x000000000a0a7229 */ /* 0x000fe2000000000e */
[----:B------:R-:W-:-:S07]  /*05f0*/  UIADD3 UR4, UP1, UPT, UR4, -0x10, URZ ;  /* 0xfffffff004047890 */ /* 0x000fce000ff3e0ff */
[----:B------:R-:W-:Y:S01]  /*0600*/  DADD R10, R10, R16 ;  /* 0x000000000a0a7229 */ /* 0x000fe20000000010 */
[----:B------:R-:W-:Y:S02]  /*0610*/  UIADD3.X UR7, UPT, UPT, UR7, -0x1, URZ, UP1, !UPT ;  /* 0xffffffff07077890 */ /* 0x000fe40008ffe4ff */
[----:B------:R-:W-:-:S05]  /*0620*/  UISETP.NE.U32.AND UP1, UPT, UR4, URZ, UPT ;  /* 0x000000ff0400728c */ /* 0x000fca000bf25070 */
[----:B------:R-:W-:Y:S01]  /*0630*/  DADD R10, R10, R20 ;  /* 0x000000000a0a7229 */ /* 0x000fe20000000014 */
[----:B------:R-:W-:Y:S01]  /*0640*/  UISETP.NE.AND.EX UP1, UPT, UR7, URZ, UPT, UP1 ;  /* 0x000000ff0700728c */ /* 0x000fe2000bf25310 */
[----:B------:R-:W-:-:S05]  /*0650*/  LEA R28, P0, R8, R28, 0x7 ;  /* 0x0000001c081c7211 */ /* 0x000fca00078038ff */
[----:B------:R-:W-:Y:S01]  /*0660*/  IMAD.X R3, R3, 0x1, R2, P0 ;  /* 0x0000000103037824 */ /* 0x000fe200000e0602 */
[----:B--2---:R-:W-:-:S08]  /*0670*/  DADD R10, R10, R26 ;  /* 0x000000000a0a7229 */ /* 0x004fd0000000001a */
[----:B---3--:R-:W-:Y:S01]  /*0680*/  DADD R24, R10, R24 ;  /* 0x000000000a187229 */ /* 0x008fe20000000018 */
[----:B------:R-:W-:Y:S10]  /*0690*/  BRA.U UP1, `(.L_x_2) ;  /* 0xfffffff901e87547 */ /* 0x000ff4000b83ffff */
.L_x_1:
[----:B------:R-:W-:Y:S05]  /*06a0*/  BRA.U !UP0, `(.L_x_0) ;  /* 0x0000000508a47547 */ /* 0x000fea000b800000 */
[----:B------:R-:W-:Y:S02]  /*06b0*/  UISETP.GE.U32.AND UP1, UPT, UR12, 0x8, UPT ;  /* 0x000000080c00788c */ /* 0x000fe4000bf26070 */
[----:B------:R-:W-:Y:S02]  /*06c0*/  ULOP3.LUT UR4, UR8, 0x7, URZ, 0xc0, !UPT ;  /* 0x0000000708047892 */ /* 0x000fe4000f8ec0ff */
[----:B------:R-:W-:Y:S02]  /*06d0*/  UISETP.GE.U32.AND.EX UP1, UPT, URZ, URZ, UPT, UP1 ;  /* 0x000000ffff00728c */ /* 0x000fe4000bf26110 */
[----:B------:R-:W-:-:S04]  /*06e0*/  UISETP.NE.U32.AND UP0, UPT, UR4, URZ, UPT ;  /* 0x000000ff0400728c */ /* 0x000fc8000bf05070 */
[----:B------:R-:W-:-:S03]  /*06f0*/  UISETP.NE.AND.EX UP0, UPT, URZ, URZ, UPT, UP0 ;  /* 0x000000ffff00728c */ /* 0x000fc6000bf05300 */
[----:B------:R-:W-:Y:S08]  /*0700*/  BRA.U !UP1, `(.L_x_3) ;  /* 0x0000000109a87547 */ /* 0x000ff0000b800000 */
[----:B------:R-:W0:Y:S01]  /*0710*/  LDCU.64 UR12, c[0x0][0x380] ;  /* 0x00007000ff0c77ac */ /* 0x000e220008000a00 */
[C---:B------:R-:W-:Y:S02]  /*0720*/  IMAD R0, R8.reuse, UR6, RZ ;  /* 0x0000000608007c24 */ /* 0x040fe4000f8e02ff */
[----:B------:R-:W-:Y:S02]  /*0730*/  IMAD.MOV.U32 R7, RZ, RZ, RZ ;  /* 0x000000ffff077224 */ /* 0x000fe400078e00ff */
[----:B------:R-:W-:Y:S01]  /*0740*/  IMAD R5, R9, UR5, R0 ;  /* 0x0000000509057c24 */ /* 0x000fe2000f8e0200 */
[C---:B------:R-:W-:Y:S01]  /*0750*/  SHF.L.U64.HI R0, R8.reuse, 0x3, R9 ;  /* 0x0000000308007819 */ /* 0x040fe20000010209 */
[----:B------:R-:W-:-:S04]  /*0760*/  IMAD.WIDE.U32 R2, R8, UR5, R6 ;  /* 0x0000000508027c25 */ /* 0x000fc8000f8e0006 */
[----:B------:R-:W-:Y:S02]  /*0770*/  IMAD.IADD R3, R3, 0x1, R5 ;  /* 0x0000000103037824 */ /* 0x000fe400078e0205 */
[----:B------:R-:W-:Y:S01]  /*0780*/  IMAD.SHL.U32 R16, R8, 0x8, RZ ;  /* 0x0000000808107824 */ /* 0x000fe200078e00ff */
[----:B0-----:R-:W-:-:S04]  /*0790*/  LEA R4, P0, R2, UR12, 0x3 ;  /* 0x0000000c02047c11 */ /* 0x001fc8000f8018ff */
[----:B------:R-:W-:Y:S02]  /*07a0*/  LEA.HI.X R5, R2, UR13, R3, 0x3, P0 ;  /* 0x0000000d02057c11 */ /* 0x000fe400080f1c03 */
[----:B------:R-:W-:-:S03]  /*07b0*/  IADD3 R2, P0, PT, R16, R4, RZ ;  /* 0x0000000410027210 */ /* 0x000fc60007f1e0ff */
[----:B------:R-:W2:Y:S01]  /*07c0*/  LDG.E.64 R20, desc[UR10][R4.64] ;  /* 0x0000000a04147981 */ /* 0x000ea2000c1e1b00 */
[----:B------:R-:W-:Y:S02]  /*07d0*/  IADD3.X R3, PT, PT, R0, R5, RZ, P0, !PT ;  /* 0x0000000500037210 */ /* 0x000fe400007fe4ff */
[----:B------:R-:W-:-:S03]  /*07e0*/  IADD3 R18, P0, PT, R2, R16, RZ ;  /* 0x0000001002127210 */ /* 0x000fc60007f1e0ff */
[----:B------:R-:W3:Y:S02]  /*07f0*/  LDG.E.64 R14, desc[UR10][R2.64] ;  /* 0x0000000a020e7981 */ /* 0x000ee4000c1e1b00 */
[----:B------:R-:W-:Y:S01]  /*0800*/  IMAD.X R19, R3, 0x1, R0, P0 ;  /* 0x0000000103137824 */ /* 0x000fe200000e0600 */
[----:B------:R-:W-:-:S04]  /*0810*/  IADD3 R26, P0, PT, R18, R16, RZ ;  /* 0x00000010121a7210 */ /* 0x000fc80007f1e0ff */
[----:B------:R-:W4:Y:S01]  /*0820*/  LDG.E.64 R12, desc[UR10][R18.64] ;  /* 0x0000000a120c7981 */ /* 0x000f22000c1e1b00 */
[----:B------:R-:W-:Y:S01]  /*0830*/  IMAD.X R27, R19, 0x1, R0, P0 ;  /* 0x00000001131b7824 */ /* 0x000fe200000e0600 */
[----:B------:R-:W-:-:S04]  /*0840*/  IADD3 R28, P0, PT, R26, R16, RZ ;  /* 0x000000101a1c7210 */ /* 0x000fc80007f1e0ff */
[----:B------:R0:W5:Y:S01]  /*0850*/  LDG.E.64 R10, desc[UR10][R26.64] ;  /* 0x0000000a1a0a7981 */ /* 0x000162000c1e1b00 */
[----:B------:R-:W-:-:S05]  /*0860*/  IMAD.X R29, R27, 0x1, R0, P0 ;  /* 0x000000011b1d7824 */ /* 0x000fca00000e0600 */
[----:B------:R-:W5:Y:S01]  /*0870*/  LDG.E.64 R4, desc[UR10][R28.64] ;  /* 0x0000000a1c047981 */ /* 0x000f62000c1e1b00 */
[----:B0-----:R-:W-:-:S05]  /*0880*/  IADD3 R26, P0, PT, R28, R16, RZ ;  /* 0x000000101c1a7210 */ /* 0x001fca0007f1e0ff */
[----:B------:R-:W-:Y:S01]  /*0890*/  IMAD.X R27, R29, 0x1, R0, P0 ;  /* 0x000000011d1b7824 */ /* 0x000fe200000e0600 */
[----:B------:R-:W-:-:S04]  /*08a0*/  IADD3 R22, P0, PT, R26, R16, RZ ;  /* 0x000000101a167210 */ /* 0x000fc80007f1e0ff */
[----:B------:R-:W5:Y:S01]  /*08b0*/  LDG.E.64 R2, desc[UR10][R26.64] ;  /* 0x0000000a1a027981 */ /* 0x000f62000c1e1b00 */
[----:B------:R-:W-:Y:S01]  /*08c0*/  IMAD.X R23, R27, 0x1, R0, P0 ;  /* 0x000000011b177824 */ /* 0x000fe200000e0600 */
[----:B------:R-:W-:-:S04]  /*08d0*/  IADD3 R18, P0, PT, R22, R16, RZ ;  /* 0x0000001016127210 */ /* 0x000fc80007f1e0ff */
[----:B------:R-:W5:Y:S01]  /*08e0*/  LDG.E.64 R16, desc[UR10][R22.64] ;  /* 0x0000000a16107981 */ /* 0x000f62000c1e1b00 */
[----:B------:R-:W-:-:S06]  /*08f0*/  IMAD.X R19, R23, 0x1, R0, P0 ;  /* 0x0000000117137824 */ /* 0x000fcc00000e0600 */
[----:B------:R-:W5:Y:S01]  /*0900*/  LDG.E.64 R18, desc[UR10][R18.64] ;  /* 0x0000000a12127981 */ /* 0x000f62000c1e1b00 */
[----:B------:R-:W-:-:S04]  /*0910*/  UIADD3 UR5, UP1, UPT, UR5, 0x8, URZ ;  /* 0x0000000805057890 */ /* 0x000fc8000ff3e0ff */
[----:B------:R-:W-:Y:S01]  /*0920*/  UIADD3.X UR6, UPT, UPT, URZ, UR6, URZ, UP1, !UPT ;  /* 0x00000006ff067290 */ /* 0x000fe20008ffe4ff */
[----:B--2---:R-:W-:-:S08]  /*0930*/  DADD R20, R24, R20 ;  /* 0x0000000018147229 */ /* 0x004fd00000000014 */
[----:B---3--:R-:W-:-:S08]  /*0940*/  DADD R14, R20, R14 ;  /* 0x00000000140e7229 */ /* 0x008fd0000000000e */
[----:B----4-:R-:W-:-:S08]  /*0950*/  DADD R12, R14, R12 ;  /* 0x000000000e0c7229 */ /* 0x010fd0000000000c */
[----:B-----5:R-:W-:-:S08]  /*0960*/  DADD R10, R12, R10 ;  /* 0x000000000c0a7229 */ /* 0x020fd0000000000a */
[----:B------:R-:W-:-:S08]  /*0970*/  DADD R4, R10, R4 ;  /* 0x000000000a047229 */ /* 0x000fd00000000004 */
[----:B------:R-:W-:-:S08]  /*0980*/  DADD R2, R4, R2 ;  /* 0x0000000004027229 */ /* 0x000fd00000000002 */
[----:B------:R-:W-:-:S08]  /*0990*/  DADD R2, R2, R16 ;  /* 0x0000000002027229 */ /* 0x000fd00000000010 */
[----:B------:R-:W-:-:S11]  /*09a0*/  DADD R24, R2, R18 ;  /* 0x0000000002187229 */ /* 0x000fd60000000012 */
.L_x_3:
[----:B------:R-:W-:Y:S05]  /*09b0*/  BRA.U !UP0, `(.L_x_0) ;  /* 0x0000000108e07547 */ /* 0x000fea000b800000 */
[----:B------:R-:W-:Y:S02]  /*09c0*/  UISETP.GE.U32.AND UP1, UPT, UR4, 0x4, UPT ;  /* 0x000000040400788c */ /* 0x000fe4000bf26070 */
[----:B------:R-:W-:Y:S02]  /*09d0*/  ULOP3.LUT UR7, UR8, 0x3, URZ, 0xc0, !UPT ;  /* 0x0000000308077892 */ /* 0x000fe4000f8ec0ff */
[----:B------:R-:W-:Y:S02]  /*09e0*/  UISETP.GE.U32.AND.EX UP1, UPT, URZ, URZ, UPT, UP1 ;  /* 0x000000ffff00728c */ /* 0x000fe4000bf26110 */
[----:B------:R-:W-:Y:S01]  /*09f0*/  UISETP.NE.U32.AND UP0, UPT, UR7, URZ, UPT ;  /* 0x000000ff0700728c */ /* 0x000fe2000bf05070 */
[----:B------:R-:W-:-:S03]  /*0a00*/  UMOV UR4, URZ ;  /* 0x000000ff00047c82 */ /* 0x000fc60008000000 */
[----:B------:R-:W-:-:S03]  /*0a10*/  UISETP.NE.AND.EX UP0, UPT, UR4, URZ, UPT, UP0 ;  /* 0x000000ff0400728c */ /* 0x000fc6000bf05300 */
[----:B------:R-:W-:Y:S08]  /*0a20*/  BRA.U !UP1, `(.L_x_4) ;  /* 0x00000001096c7547 */ /* 0x000ff0000b800000 */
[----:B------:R-:W0:Y:S01]  /*0a30*/  LDCU.64 UR8, c[0x0][0x380] ;  /* 0x00007000ff0877ac */ /* 0x000e220008000a00 */
[----:B------:R-:W-:Y:S01]  /*0a40*/  MOV R2, R6 ;  /* 0x0000000600027202 */ /* 0x000fe20000000f00 */
[C---:B------:R-:W-:Y:S01]  /*0a50*/  IMAD R0, R8.reuse, UR6, RZ ;  /* 0x0000000608007c24 */ /* 0x040fe2000f8e02ff */
[C---:B------:R-:W-:Y:S01]  /*0a60*/  SHF.L.U64.HI R19, R8.reuse, 0x3, R9 ;  /* 0x0000000308137819 */ /* 0x040fe20000010209 */
[----:B------:R-:W-:Y:S02]  /*0a70*/  IMAD.MOV.U32 R3, RZ, RZ, RZ ;  /* 0x000000ffff037224 */ /* 0x000fe400078e00ff */
[----:B------:R-:W-:Y:S02]  /*0a80*/  IMAD R5, R9, UR5, R0 ;  /* 0x0000000509057c24 */ /* 0x000fe4000f8e0200 */
[----:B------:R-:W-:-:S04]  /*0a90*/  IMAD.WIDE.U32 R2, R8, UR5, R2 ;  /* 0x0000000508027c25 */ /* 0x000fc8000f8e0002 */
[----:B------:R-:W-:Y:S02]  /*0aa0*/  IMAD.IADD R5, R3, 0x1, R5 ;  /* 0x0000000103057824 */ /* 0x000fe400078e0205 */
[----:B------:R-:W-:Y:S01]  /*0ab0*/  IMAD.SHL.U32 R17, R8, 0x8, RZ ;  /* 0x0000000808117824 */ /* 0x000fe200078e00ff */
[----:B0-----:R-:W-:-:S04]  /*0ac0*/  LEA R4, P0, R2, UR8, 0x3 ;  /* 0x0000000802047c11 */ /* 0x001fc8000f8018ff */
[----:B------:R-:W-:Y:S02]  /*0ad0*/  LEA.HI.X R5, R2, UR9, R5, 0x3, P0 ;  /* 0x0000000902057c11 */ /* 0x000fe400080f1c05 */
[----:B------:R-:W-:-:S03]  /*0ae0*/  IADD3 R10, P0, PT, R17, R4, RZ ;  /* 0x00000004110a7210 */ /* 0x000fc60007f1e0ff */
[----:B------:R-:W2:Y:S02]  /*0af0*/  LDG.E.64 R2, desc[UR10][R4.64] ;  /* 0x0000000a04027981 */ /* 0x000ea4000c1e1b00 */
[----:B------:R-:W-:Y:S01]  /*0b00*/  IMAD.X R11, R19, 0x1, R5, P0 ;  /* 0x00000001130b7824 */ /* 0x000fe200000e0605 */
[----:B------:R-:W-:-:S04]  /*0b10*/  IADD3 R14, P0, PT, R10, R17, RZ ;  /* 0x000000110a0e7210 */ /* 0x000fc80007f1e0ff */
[----:B------:R-:W3:Y:S01]  /*0b20*/  LDG.E.64 R12, desc[UR10][R10.64] ;  /* 0x0000000a0a0c7981 */ /* 0x000ee2000c1e1b00 */
[----:B------:R-:W-:Y:S01]  /*0b30*/  IMAD.X R15, R11, 0x1, R19, P0 ;  /* 0x000000010b0f7824 */ /* 0x000fe200000e0613 */
[----:B------:R-:W-:-:S04]  /*0b40*/  IADD3 R18, P0, PT, R14, R17, RZ ;  /* 0x000000110e127210 */ /* 0x000fc80007f1e0ff */
[----:B------:R-:W4:Y:S01]  /*0b50*/  LDG.E.64 R16, desc[UR10][R14.64] ;  /* 0x0000000a0e107981 */ /* 0x000f22000c1e1b00 */
[----:B------:R-:W-:-:S06]  /*0b60*/  IMAD.X R19, R15, 0x1, R19, P0 ;  /* 0x000000010f137824 */ /* 0x000fcc00000e0613 */
[----:B------:R-:W5:Y:S01]  /*0b70*/  LDG.E.64 R18, desc[UR10][R18.64] ;  /* 0x0000000a12127981 */ /* 0x000f62000c1e1b00 */
[----:B------:R-:W-:-:S04]  /*0b80*/  UIADD3 UR5, UP1, UPT, UR5, 0x4, URZ ;  /* 0x0000000405057890 */ /* 0x000fc8000ff3e0ff */
[----:B------:R-:W-:Y:S01]  /*0b90*/  UIADD3.X UR6, UPT, UPT, URZ, UR6, URZ, UP1, !UPT ;  /* 0x00000006ff067290 */ /* 0x000fe20008ffe4ff */
[----:B--2---:R-:W-:-:S08]  /*0ba0*/  DADD R2, R24, R2 ;  /* 0x0000000018027229 */ /* 0x004fd00000000002 */
[----:B---3--:R-:W-:-:S08]  /*0bb0*/  DADD R2, R2, R12 ;  /* 0x0000000002027229 */ /* 0x008fd0000000000c */
[----:B----4-:R-:W-:-:S08]  /*0bc0*/  DADD R2, R2, R16 ;  /* 0x0000000002027229 */ /* 0x010fd00000000010 */
[----:B-----5:R-:W-:-:S11]  /*0bd0*/  DADD R24, R2, R18 ;  /* 0x0000000002187229 */ /* 0x020fd60000000012 */
.L_x_4:
[----:B------:R-:W-:Y:S05]  /*0be0*/  BRA.U !UP0, `(.L_x_0) ;  /* 0x0000000108547547 */ /* 0x000fea000b800000 */
[----:B------:R-:W0:Y:S01]  /*0bf0*/  LDCU.64 UR8, c[0x0][0x380] ;  /* 0x00007000ff0877ac */ /* 0x000e220008000a00 */
[----:B------:R-:W-:Y:S01]  /*0c00*/  MOV R2, R6 ;  /* 0x0000000600027202 */ /* 0x000fe20000000f00 */
[C---:B------:R-:W-:Y:S02]  /*0c10*/  IMAD R0, R8.reuse, UR6, RZ ;  /* 0x0000000608007c24 */ /* 0x040fe4000f8e02ff */
[----:B------:R-:W-:Y:S02]  /*0c20*/  IMAD.MOV.U32 R3, RZ, RZ, RZ ;  /* 0x000000ffff037224 */ /* 0x000fe400078e00ff */
[----:B------:R-:W-:Y:S01]  /*0c30*/  IMAD R11, R9, UR5, R0 ;  /* 0x00000005090b7c24 */ /* 0x000fe2000f8e0200 */
[C---:B------:R-:W-:Y:S01]  /*0c40*/  SHF.L.U64.HI R9, R8.reuse, 0x3, R9 ;  /* 0x0000000308097819 */ /* 0x040fe20000010209 */
[----:B------:R-:W-:-:S04]  /*0c50*/  IMAD.WIDE.U32 R2, R8, UR5, R2 ;  /* 0x0000000508027c25 */ /* 0x000fc8000f8e0002 */
[----:B------:R-:W-:Y:S01]  /*0c60*/  IMAD.IADD R3, R3, 0x1, R11 ;  /* 0x0000000103037824 */ /* 0x000fe200078e020b */
[----:B0-----:R-:W-:-:S04]  /*0c70*/  LEA R5, P0, R2, UR8, 0x3 ;  /* 0x0000000802057c11 */ /* 0x001fc8000f8018ff */
[----:B------:R-:W-:-:S09]  /*0c80*/  LEA.HI.X R0, R2, UR9, R3, 0x3, P0 ;  /* 0x0000000902007c11 */ /* 0x000fd200080f1c03 */
.L_x_5:
[----:B------:R-:W-:Y:S02]  /*0c90*/  IMAD.MOV.U32 R2, RZ, RZ, R5 ;  /* 0x000000ffff027224 */ /* 0x000fe400078e0005 */
[----:B------:R-:W-:-:S06]  /*0ca0*/  IMAD.MOV.U32 R3, RZ, RZ, R0 ;  /* 0x000000ffff037224 */ /* 0x000fcc00078e0000 */
[----:B------:R-:W2:Y:S01]  /*0cb0*/  LDG.E.64 R2, desc[UR10][R2.64] ;  /* 0x0000000a02027981 */ /* 0x000ea2000c1e1b00 */
[----:B------:R-:W-:Y:S01]  /*0cc0*/  UIADD3 UR7, UP0, UPT, UR7, -0x1, URZ ;  /* 0xffffffff07077890 */ /* 0x000fe2000ff1e0ff */
[----:B------:R-:W-:-:S03]  /*0cd0*/  LEA R5, P0, R8, R5, 0x3 ;  /* 0x0000000508057211 */ /* 0x000fc600078018ff */
[----:B------:R-:W-:Y:S02]  /*0ce0*/  UIADD3.X UR4, UPT, UPT, UR4, -0x1, URZ, UP0, !UPT ;  /* 0xffffffff04047890 */ /* 0x000fe400087fe4ff */
[----:B------:R-:W-:Y:S01]  /*0cf0*/  UISETP.NE.U32.AND UP0, UPT, UR7, URZ, UPT ;  /* 0x000000ff0700728c */ /* 0x000fe2000bf05070 */
[----:B------:R-:W-:-:S03]  /*0d00*/  IMAD.X R0, R0, 0x1, R9, P0 ;  /* 0x0000000100007824 */ /* 0x000fc600000e0609 */
[----:B------:R-:W-:Y:S01]  /*0d10*/  UISETP.NE.AND.EX UP0, UPT, UR4, URZ, UPT, UP0 ;  /* 0x000000ff0400728c */ /* 0x000fe2000bf05300 */
[----:B--2---:R-:W-:-:S08]  /*0d20*/  DADD R24, R2, R24 ;  /* 0x0000000002187229 */ /* 0x004fd00000000018 */
[----:B------:R-:W-:Y:S05]  /*0d30*/  BRA.U UP0, `(.L_x_5) ;  /* 0xfffffffd00d47547 */ /* 0x000fea000b83ffff */
.L_x_0:
[----:B------:R-:W0:Y:S02]  /*0d40*/  LDCU.64 UR4, c[0x0][0x388] ;  /* 0x00007100ff0477ac */ /* 0x000e240008000a00 */
[----:B0-----:R-:W-:-:S04]  /*0d50*/  LEA R2, P0, R6, UR4, 0x3 ;  /* 0x0000000406027c11 */ /* 0x001fc8000f8018ff */
[----:B------:R-:W-:-:S05]  /*0d60*/  LEA.HI.X R3, R6, UR5, RZ, 0x3, P0 ;  /* 0x0000000506037c11 */ /* 0x000fca00080f1cff */
[----:B------:R-:W-:Y:S01]  /*0d70*/  STG.E.64 desc[UR10][R2.64], R24 ;  /* 0x0000001802007986 */ /* 0x000fe2000c101b0a */
[----:B------:R-:W-:Y:S05]  /*0d80*/  EXIT ;  /* 0x000000000000794d */ /* 0x000fea0003800000 */
.L_x_6:
[----:B------:R-:W-:-:S00]  /*0d90*/  BRA `(.L_x_6) ;  /* 0xfffffffc00fc7947 */ /* 0x000fc0000383ffff */
[----:B------:R-:W-:-:S00]  /*0da0*/  NOP ;  /* 0x0000000000007918 */ /* 0x000fc00000000000 */
        /* <DEDUP_REMOVED lines=13> */
.L_x_13:


//--------------------- .text._Z13sumZDimensionPdS_mmm --------------------------
	.section	.text._Z13sumZDimensionPdS_mmm,"ax",@progbits
	.align	128
        .global         _Z13sumZDimensionPdS_mmm
        .type           _Z13sumZDimensionPdS_mmm,@function
        .size           _Z13sumZDimensionPdS_mmm,(.L_x_14 - _Z13sumZDimensionPdS_mmm)
        .other          _Z13sumZDimensionPdS_mmm,@"STO_CUDA_ENTRY STV_DEFAULT"
_Z13sumZDimensionPdS_mmm:
.text._Z13sumZDimensionPdS_mmm:
[----:B------:R-:W-:Y:S01]  /*0000*/  LDC R1, c[0x0][0x37c] ;  /* 0x0000df00ff017b82 */ /* 0x000fe20000000800 */
[----:B------:R-:W0:Y:S07]  /*0010*/  S2R R15, SR_TID.Y ;  /* 0x00000000000f7919 */ /* 0x000e2e0000002200 */
[----:B------:R-:W1:Y:S01]  /*0020*/  LDC R12, c[0x0][0x360] ;  /* 0x0000d800ff0c7b82 */ /* 0x000e620000000800 */
[----:B------:R-:W2:Y:S01]  /*0030*/  LDCU.128 UR12, c[0x0][0x390] ;  /* 0x00007200ff0c77ac */ /* 0x000ea20008000c00 */
[----:B------:R-:W1:Y:S06]  /*0040*/  S2R R13, SR_TID.X ;  /* 0x00000000000d7919 */ /* 0x000e6c0000002100 */
[----:B------:R-:W0:Y:S08]  /*0050*/  S2UR UR5, SR_CTAID.Y ;  /* 0x00000000000579c3 */ /* 0x000e300000002600 */
[----:B------:R-:W0:Y:S08]  /*0060*/  LDC R14, c[0x0][0x364] ;  /* 0x0000d900ff0e7b82 */ /* 0x000e300000000800 */
[----:B------:R-:W1:Y:S01]  /*0070*/  S2UR UR4, SR_CTAID.X ;  /* 0x00000000000479c3 */ /* 0x000e620000002500 */
[----:B0-----:R-:W-:-:S05]  /*0080*/  IMAD R14, R14, UR5, R15 ;  /* 0x000000050e0e7c24 */ /* 0x001fca000f8e020f */
[----:B--2---:R-:W-:Y:S01]  /*0090*/  ISETP.GE.U32.AND P1, PT, R14, UR14, PT ;  /* 0x0000000e0e007c0c */ /* 0x004fe2000bf26070 */
[----:B-1----:R-:W-:-:S03]  /*00a0*/  IMAD R12, R12, UR4, R13 ;  /* 0x000000040c0c7c24 */ /* 0x002fc6000f8e020d */
[----:B------:R-:W-:Y:S02]  /*00b0*/  ISETP.GE.U32.AND.EX P1, PT, RZ, UR15, PT, P1 ;  /* 0x0000000fff007c0c */ /* 0x000fe4000bf26110 */
[----:B------:R-:W-:-:S04]  /*00c0*/  ISETP.GE.U32.AND P0, PT, R12, UR12, PT ;  /* 0x0000000c0c007c0c */ /* 0x000fc8000bf06070 */
[----:B------:R-:W-:-:S13]  /*00d0*/  ISETP.GE.U32.OR.EX P0, PT, RZ, UR13, P1, P0 ;  /* 0x0000000dff007c0c */ /* 0x000fda0008f06500 */
[----:B------:R-:W-:Y:S05]  /*00e0*/  @P0 EXIT ;  /* 0x000000000000094d */ /* 0x000fea0003800000 */
[----:B------:R-:W0:Y:S01]  /*00f0*/  LDCU.64 UR6, c[0x0][0x3a0] ;  /* 0x00007400ff0677ac */ /* 0x000e220008000a00 */
[----:B------:R-:W-:Y:S01]  /*0100*/  CS2R R10, SRZ ;  /* 0x00000000000a7805 */ /* 0x000fe2000001ff00 */
[----:B------:R-:W1:Y:S01]  /*0110*/  LDCU.64 UR10, c[0x0][0x358] ;  /* 0x00006b00ff0a77ac */ /* 0x000e620008000a00 */
[----:B0-----:R-:W-:-:S04]  /*0120*/  UISETP.NE.U32.AND UP0, UPT, UR6, URZ, UPT ;  /* 0x000000ff0600728c */ /* 0x001fc8000bf05070 */
[----:B------:R-:W-:-:S09]  /*0130*/  UISETP.NE.AND.EX UP0, UPT, UR7, URZ, UPT, UP0 ;  /* 0x000000ff0700728c */ /* 0x000fd2000bf05300 */
[----:B-1----:R-:W-:Y:S05]  /*0140*/  BRA.U !UP0, `(.L_x_7) ;  /* 0x0000000d08ec7547 */ /* 0x002fea000b800000 */
[----:B------:R-:W0:Y:S01]  /*0150*/  LDCU UR9, c[0x0][0x3a0] ;  /* 0x00007400ff0977ac */ /* 0x000e220008000800 */
[----:B------:R-:W-:Y:S01]  /*0160*/  CS2R R10, SRZ ;  /* 0x00000000000a7805 */ /* 0x000fe2000001ff00 */
[----:B------:R-:W-:Y:S01]  /*0170*/  UISETP.GE.U32.AND UP1, UPT, UR6, 0x8, UPT ;  /* 0x000000080600788c */ /* 0x000fe2000bf26070 */
[----:B------:R-:W-:Y:S01]  /*0180*/  UMOV UR4, URZ ;  /* 0x000000ff00047c82 */ /* 0x000fe20008000000 */
[----:B------:R-:W-:Y:S02]  /*0190*/  UMOV UR5, URZ ;  /* 0x000000ff00057c82 */ /* 0x000fe40008000000 */
[----:B------:R-:W-:Y:S02]  /*01a0*/  UISETP.GE.U32.AND.EX UP1, UPT, UR7, URZ, UPT, UP1 ;  /* 0x000000ff0700728c */ /* 0x000fe4000bf26110 */
[----:B0-----:R-:W-:-:S04]  /*01b0*/  ULOP3.LUT UR20, UR9, 0x7, URZ, 0xc0, !UPT ;  /* 0x0000000709147892 */ /* 0x001fc8000f8ec0ff */
[----:B------:R-:W-:-:S04]  /*01c0*/  UISETP.NE.U32.AND UP0, UPT, UR20, URZ, UPT ;  /* 0x000000ff1400728c */ /* 0x000fc8000bf05070 */
[----:B------:R-:W-:Y:S01]  /*01d0*/  UISETP.NE.AND.EX UP0, UPT, URZ, URZ, UPT, UP0 ;  /* 0x000000ffff00728c */ /* 0x000fe2000bf05300 */
[----:B------:R-:W-:Y:S10]  /*01e0*/  BRA.U !UP1, `(.L_x_8) ;  /* 0x0000000909007547 */ /* 0x000ff4000b800000 */
[----:B------:R-:W-:Y:S01]  /*01f0*/  IMAD.U32 R3, RZ, RZ, UR14 ;  /* 0x0000000eff037e24 */ /* 0x000fe2000f8e00ff */
[----:B------:R-:W-:Y:S01]  /*0200*/  UIMAD UR4, UR15, 0x3, URZ ;  /* 0x000000030f0478a4 */ /* 0x000fe2000f8e02ff */
[----:B------:R-:W-:Y:S01]  /*0210*/  IMAD.U32 R7, RZ, RZ, UR14 ;  /* 0x0000000eff077e24 */ /* 0x000fe2000f8e00ff */
[----:B------:R-:W-:Y:S01]  /*0220*/  MOV R0, UR15 ;  /* 0x0000000f00007c02 */ /* 0x000fe20008000f00 */
[----:B------:R-:W-:Y:S01]  /*0230*/  IMAD.U32 R5, RZ, RZ, UR14 ;  /* 0x0000000eff057e24 */ /* 0x000fe2000f8e00ff */
[-C--:B------:R-:W-:Y:S01]  /*0240*/  LEA R24, P0, R3, R14.reuse, 0x1 ;  /* 0x0000000e03187211 */ /* 0x080fe200078008ff */
[----:B------:R-:W-:Y:S01]  /*0250*/  IMAD.MOV.U32 R15, RZ, RZ, RZ ;  /* 0x000000ffff0f7224 */ /* 0x000fe200078e00ff */
[----:B------:R-:W-:Y:S01]  /*0260*/  MOV R9, UR15 ;  /* 0x0000000f00097c02 */ /* 0x000fe20008000f00 */
[----:B------:R-:W-:Y:S01]  /*0270*/  IMAD.U32 R17, RZ, RZ, UR14 ;  /* 0x0000000eff117e24 */ /* 0x000fe2000f8e00ff */
[----:B------:R-:W-:Y:S01]  /*0280*/  LEA R16, P1, R7, R14, 0x2 ;  /* 0x0000000e07107211 */ /* 0x000fe200078210ff */
[----:B------:R-:W-:Y:S01]  /*0290*/  IMAD.U32 R2, RZ, RZ, UR14 ;  /* 0x0000000eff027e24 */ /* 0x000fe2000f8e00ff */
[----:B------:R-:W-:Y:S01]  /*02a0*/  UIMAD UR5, UR15, 0x5, URZ ;  /* 0x000000050f0578a4 */ /* 0x000fe2000f8e02ff */
[----:B------:R-:W-:Y:S01]  /*02b0*/  IMAD.WIDE.U32 R4, R5, 0x3, R14 ;  /* 0x0000000305047825 */ /* 0x000fe200078e000e */
[----:B------:R-:W-:Y:S01]  /*02c0*/  LEA.HI.X R17, R17, RZ, R0, 0x1, P0 ;  /* 0x000000ff11117211 */ /* 0x000fe200000f0c00 */
[----:B------:R-:W-:Y:S01]  /*02d0*/  UIMAD.WIDE.U32 UR18, UR14, UR12, URZ ;  /* 0x0000000c0e1272a5 */ /* 0x000fe2000f8e00ff */
[----:B------:R-:W-:Y:S01]  /*02e0*/  LEA.HI.X R0, R2, RZ, R9, 0x2, P1 ;  /* 0x000000ff02007211 */ /* 0x000fe200008f1409 */
[----:B------:R-:W-:Y:S01]  /*02f0*/  IMAD.U32 R11, RZ, RZ, UR14 ;  /* 0x0000000eff0b7e24 */ /* 0x000fe2000f8e00ff */
[----:B------:R-:W-:Y:S01]  /*0300*/  IADD3 R2, PT, PT, R5, UR4, RZ ;  /* 0x0000000405027c10 */ /* 0x000fe2000fffe0ff */
[----:B------:R-:W-:Y:S01]  /*0310*/  UIMAD UR4, UR15, 0x6, URZ ;  /* 0x000000060f0478a4 */ /* 0x000fe2000f8e02ff */
[----:B------:R-:W-:Y:S01]  /*0320*/  IADD3 R19, P0, PT, R14, UR14, RZ ;  /* 0x0000000e0e137c10 */ /* 0x000fe2000ff1e0ff */
[----:B------:R-:W-:Y:S01]  /*0330*/  IMAD.WIDE.U32 R6, R11, 0x5, R14 ;  /* 0x000000050b067825 */ /* 0x000fe200078e000e */
[----:B------:R-:W-:Y:S01]  /*0340*/  MOV R23, UR14 ;  /* 0x0000000e00177c02 */ /* 0x000fe20008000f00 */
[----:B------:R-:W0:Y:S01]  /*0350*/  LDCU.64 UR16, c[0x0][0x380] ;  /* 0x00007000ff1077ac */ /* 0x000e220008000a00 */
[----:B------:R-:W-:Y:S01]  /*0360*/  IADD3.X R18, PT, PT, RZ, UR15, RZ, P0, !PT ;  /* 0x0000000fff127c10 */ /* 0x000fe200087fe4ff */
[----:B------:R-:W-:Y:S01]  /*0370*/  IMAD R3, R2, UR12, RZ ;  /* 0x0000000c02037c24 */ /* 0x000fe2000f8e02ff */
[----:B------:R-:W-:Y:S01]  /*0380*/  SHF.R.U32.HI R27, RZ, 0x1d, R12 ;  /* 0x0000001dff1b7819 */ /* 0x000fe2000001160c */
[----:B------:R-:W-:-:S04]  /*0390*/  IMAD.WIDE.U32 R22, R23, 0x6, R14 ;  /* 0x0000000617167825 */ /* 0x000fc800078e000e */
[----:B------:R-:W-:Y:S01]  /*03a0*/  VIADD R2, R7, UR5 ;  /* 0x0000000507027c36 */ /* 0x000fe20008000000 */
[----:B------:R-:W-:Y:S01]  /*03b0*/  UIMAD UR5, UR15, 0x7, URZ ;  /* 0x000000070f0578a4 */ /* 0x000fe2000f8e02ff */
[C---:B------:R-:W-:Y:S02]  /*03c0*/  IMAD R3, R4.reuse, UR13, R3 ;  /* 0x0000000d04037c24 */ /* 0x040fe4000f8e0203 */
[----:B------:R-:W-:-:S04]  /*03d0*/  IMAD.WIDE.U32 R4, R4, UR12, RZ ;  /* 0x0000000c04047c25 */ /* 0x000fc8000f8e00ff */
[----:B------:R-:W-:Y:S01]  /*03e0*/  IMAD R20, R18, UR12, RZ ;  /* 0x0000000c12147c24 */ /* 0x000fe2000f8e02ff */
[----:B------:R-:W-:Y:S01]  /*03f0*/  IADD3 R3, PT, PT, R5, R3, RZ ;  /* 0x0000000305037210 */ /* 0x000fe20007ffe0ff */
[----:B------:R-:W-:Y:S02]  /*0400*/  IMAD.SHL.U32 R21, R12, 0x8, RZ ;  /* 0x000000080c157824 */ /* 0x000fe400078e00ff */
[----:B------:R-:W-:Y:S01]  /*0410*/  VIADD R18, R23, UR4 ;  /* 0x0000000417127c36 */ /* 0x000fe20008000000 */
[----:B------:R-:W-:Y:S01]  /*0420*/  ULOP3.LUT UR4, UR6, 0xfffffff8, URZ, 0xc0, !UPT ;  /* 0xfffffff806047892 */ /* 0x000fe2000f8ec0ff */
[----:B------:R-:W-:Y:S01]  /*0430*/  IMAD R7, R2, UR12, RZ ;  /* 0x0000000c02077c24 */ /* 0x000fe2000f8e02ff */
[----:B------:R-:W-:Y:S01]  /*0440*/  LEA R2, P0, R4, R21, 0x3 ;  /* 0x0000001504027211 */ /* 0x000fe200078018ff */
[----:B------:R-:W-:Y:S01]  /*0450*/  IMAD R23, R18, UR12, RZ ;  /* 0x0000000c12177c24 */ /* 0x000fe2000f8e02ff */
[----:B------:R-:W-:Y:S01]  /*0460*/  UIMAD UR6, UR15, UR12, URZ ;  /* 0x0000000c0f0672a4 */ /* 0x000fe2000f8e02ff */
[----:B------:R-:W-:Y:S01]  /*0470*/  IMAD R5, R6, UR13, R7 ;  /* 0x0000000d06057c24 */ /* 0x000fe2000f8e0207 */
[----:B------:R-:W-:Y:S01]  /*0480*/  LEA.HI.X R3, R4, R27, R3, 0x3, P0 ;  /* 0x0000001b04037211 */ /* 0x000fe200000f1c03 */
[----:B------:R-:W-:Y:S01]  /*0490*/  IMAD R29, R17, UR12, RZ ;  /* 0x0000000c111d7c24 */ /* 0x000fe2000f8e02ff */
[----:B------:R-:W-:Y:S01]  /*04a0*/  UIMAD UR6, UR14, UR13, UR6 ;  /* 0x0000000d0e0672a4 */ /* 0x000fe2000f8e0206 */
[----:B------:R-:W-:Y:S01]  /*04b0*/  IMAD.WIDE.U32 R6, R6, UR12, RZ ;  /* 0x0000000c06067c25 */ /* 0x000fe2000f8e00ff */
[----:B------:R-:W-:-:S02]  /*04c0*/  UMOV UR7, UR4 ;  /* 0x0000000400077c82 */ /* 0x000fc40008000000 */
[----:B------:R-:W-:Y:S01]  /*04d0*/  UIADD3 UR6, UPT, UPT, UR19, UR6, URZ ;  /* 0x0000000613067290 */ /* 0x000fe2000fffe0ff */
[----:B------:R-:W-:Y:S01]  /*04e0*/  IMAD R17, R22, UR13, R23 ;  /* 0x0000000d16117c24 */ /* 0x000fe2000f8e0217 */
[----:B------:R-:W-:Y:S01]  /*04f0*/  LEA R4, P0, R6, R21, 0x3 ;  /* 0x0000001506047211 */ /* 0x000fe200078018ff */
[----:B------:R-:W-:Y:S01]  /*0500*/  IMAD R29, R24, UR13, R29 ;  /* 0x0000000d181d7c24 */ /* 0x000fe2000f8e021d */
[----:B------:R-:W-:Y:S01]  /*0510*/  USHF.L.U64.HI UR6, UR18, 0x6, UR6 ;  /* 0x0000000612067899 */ /* 0x000fe20008010206 */
[----:B------:R-:W-:Y:S02]  /*0520*/  IMAD.IADD R5, R7, 0x1, R5 ;  /* 0x0000000107057824 */ /* 0x000fe400078e0205 */
[----:B------:R-:W-:-:S03]  /*0530*/  IMAD.WIDE.U32 R22, R22, UR12, RZ ;  /* 0x0000000c16167c25 */ /* 0x000fc6000f8e00ff */
[----:B------:R-:W-:Y:S01]  /*0540*/  LEA.HI.X R5, R6, R27, R5, 0x3, P0 ;  /* 0x0000001b06057211 */ /* 0x000fe200000f1c05 */
[----:B------:R-:W-:Y:S01]  /*0550*/  IMAD.WIDE.U32 R24, R24, UR12, RZ ;  /* 0x0000000c18187c25 */ /* 0x000fe2000f8e00ff */
[----:B------:R-:W-:-:S03]  /*0560*/  LEA R6, P1, R22, R21, 0x3 ;  /* 0x0000001516067211 */ /* 0x000fc600078218ff */
[----:B------:R-:W-:Y:S01]  /*0570*/  IMAD R18, R0, UR12, RZ ;  /* 0x0000000c00127c24 */ /* 0x000fe2000f8e02ff */
[----:B------:R-:W-:Y:S01]  /*0580*/  LEA R7, P0, R24, R21, 0x3 ;  /* 0x0000001518077211 */ /* 0x000fe200078018ff */
[----:B------:R-:W-:Y:S02]  /*0590*/  IMAD.U32 R13, RZ, RZ, UR14 ;  /* 0x0000000eff0d7e24 */ /* 0x000fe4000f8e00ff */
[----:B------:R-:W-:Y:S01]  /*05a0*/  IMAD.IADD R0, R23, 0x1, R17 ;  /* 0x0000000117007824 */ /* 0x000fe200078e0211 */
[----:B------:R-:W-:Y:S01]  /*05b0*/  IADD3 R23, PT, PT, R25, R29, RZ ;  /* 0x0000001d19177210 */ /* 0x000fe20007ffe0ff */
[----:B------:R-:W-:Y:S02]  /*05c0*/  IMAD R25, R16, UR13, R18 ;  /* 0x0000000d10197c24 */ /* 0x000fe4000f8e0212 */
[----:B------:R-:W-:Y:S01]  /*05d0*/  IMAD.WIDE.U32 R10, R13, 0x7, R14 ;  /* 0x000000070d0a7825 */ /* 0x000fe200078e000e */
[-C--:B------:R-:W-:Y:S02]  /*05e0*/  LEA.HI.X R22, R22, R27.reuse, R0, 0x3, P1 ;  /* 0x0000001b16167211 */ /* 0x080fe400008f1c00 */
[----:B------:R-:W-:Y:S01]  /*05f0*/  LEA.HI.X R23, R24, R27, R23, 0x3, P0 ;  /* 0x0000001b18177211 */ /* 0x000fe200000f1c17 */
[----:B------:R-:W-:-:S04]  /*0600*/  IMAD.WIDE.U32 R16, R16, UR12, RZ ;  /* 0x0000000c10107c25 */ /* 0x000fc8000f8e00ff */
[----:B------:R-:W-:Y:S01]  /*0610*/  VIADD R0, R11, UR5 ;  /* 0x000000050b007c36 */ /* 0x000fe20008000000 */
[----:B------:R-:W-:Y:S01]  /*0620*/  LEA R24, P0, R16, R21, 0x3 ;  /* 0x0000001510187211 */ /* 0x000fe200078018ff */
[----:B------:R-:W-:Y:S01]  /*0630*/  IMAD.IADD R25, R17, 0x1, R25 ;  /* 0x0000000111197824 */ /* 0x000fe200078e0219 */
[----:B------:R-:W1:Y:S01]  /*0640*/  LDCU UR5, c[0x0][0x3a4] ;  /* 0x00007480ff0577ac */ /* 0x000e620008000800 */
[----:B------:R-:W-:Y:S02]  /*0650*/  IMAD R11, R0, UR12, RZ ;  /* 0x0000000c000b7c24 */ /* 0x000fe4000f8e02ff */
[----:B------:R-:W-:Y:S01]  /*0660*/  IMAD.MOV.U32 R13, RZ, RZ, RZ ;  /* 0x000000ffff0d7224 */ /* 0x000fe200078e00ff */
[----:B------:R-:W-:Y:S01]  /*0670*/  LEA.HI.X R25, R16, R27, R25, 0x3, P0 ;  /* 0x0000001b10197211 */ /* 0x000fe200000f1c19 */
[----:B------:R-:W-:Y:S01]  /*0680*/  IMAD.MOV.U32 R17, RZ, RZ, RZ ;  /* 0x000000ffff117224 */ /* 0x000fe200078e00ff */
[----:B------:R-:W-:Y:S01]  /*0690*/  MOV R16, R12 ;  /* 0x0000000c00107202 */ /* 0x000fe20000000f00 */
[----:B------:R-:W-:-:S02]  /*06a0*/  IMAD R29, R10, UR13, R11 ;  /* 0x0000000d0a1d7c24 */ /* 0x000fc4000f8e020b */
[----:B------:R-:W-:-:S04]  /*06b0*/  IMAD.WIDE.U32 R10, R10, UR12, RZ ;  /* 0x0000000c0a0a7c25 */ /* 0x000fc8000f8e00ff */
[----:B------:R-:W-:Y:S01]  /*06c0*/  IMAD.WIDE.U32 R8, R19, UR12, R12 ;  /* 0x0000000c13087c25 */ /* 0x000fe2000f8e000c */
[----:B------:R-:W-:-:S03]  /*06d0*/  LEA R26, P0, R10, R21, 0x3 ;  /* 0x000000150a1a7211 */ /* 0x000fc600078018ff */
[----:B------:R-:W-:Y:S01]  /*06e0*/  IMAD R19, R19, UR13, R20 ;  /* 0x0000000d13137c24 */ /* 0x000fe2000f8e0214 */
[----:B-1----:R-:W-:Y:S01]  /*06f0*/  UMOV UR8, UR5 ;  /* 0x0000000500087c82 */ /* 0x002fe20008000000 */
[----:B------:R-:W-:-:S03]  /*0700*/  IMAD.WIDE.U32 R16, R14, UR12, R16 ;  /* 0x0000000c0e107c25 */ /* 0x000fc6000f8e0010 */
[----:B------:R-:W-:Y:S01]  /*0710*/  IADD3 R19, PT, PT, R9, R19, RZ ;  /* 0x0000001309137210 */ /* 0x000fe20007ffe0ff */
[----:B------:R-:W-:Y:S02]  /*0720*/  IMAD.IADD R0, R11, 0x1, R29 ;  /* 0x000000010b007824 */ /* 0x000fe400078e021d */
[----:B------:R-:W-:-:S03]  /*0730*/  IMAD R21, R14, UR13, R17 ;  /* 0x0000000d0e157c24 */ /* 0x000fc6000f8e0211 */
[----:B------:R-:W-:Y:S02]  /*0740*/  LEA.HI.X R27, R10, R27, R0, 0x3, P0 ;  /* 0x0000001b0a1b7211 */ /* 0x000fe400000f1c00 */
[----:B------:R-:W-:Y:S02]  /*0750*/  CS2R R10, SRZ ;  /* 0x00000000000a7805 */ /* 0x000fe4000001ff00 */
[----:B------:R-:W-:Y:S02]  /*0760*/  SHF.L.U64.HI R28, R16, 0x3, R21 ;  /* 0x00000003101c7819 */ /* 0x000fe40000010215 */
[----:B0-----:R-:W-:-:S07]  /*0770*/  SHF.L.U64.HI R0, R8, 0x3, R19 ;  /* 0x0000000308007819 */ /* 0x001fce0000010213 */
.L_x_9:
[----:B------:R-:W-:-:S04]  /*0780*/  LEA R18, P0, R16, UR16, 0x3 ;  /* 0x0000001010127c11 */ /* 0x000fc8000f8018ff */
[----:B------:R-:W-:Y:S02]  /*0790*/  IADD3.X R19, PT, PT, R28, UR17, RZ, P0, !PT ;  /* 0x000000111c137c10 */ /* 0x000fe400087fe4ff */
[----:B------:R-:W-:-:S04]  /*07a0*/  LEA R20, P0, R8, UR16, 0x3 ;  /* 0x0000001008147c11 */ /* 0x000fc8000f8018ff */
[----:B------:R-:W2:Y:S01]  /*07b0*/  LDG.E.64 R18, desc[UR10][R18.64] ;  /* 0x0000000a12127981 */ /* 0x000ea2000c1e1b00 */
[----:B------:R-:W-:-:S06]  /*07c0*/  IADD3.X R21, PT, PT, R0, UR17, RZ, P0, !PT ;  /* 0x0000001100157c10 */ /* 0x000fcc00087fe4ff */
[----:B------:R-:W3:Y:S01]  /*07d0*/  LDG.E.64 R20, desc[UR10][R20.64] ;  /* 0x0000000a14147981 */ /* 0x000ee2000c1e1b00 */
[----:B--2---:R-:W-:Y:S01]  /*07e0*/  DADD R18, R18, R10 ;  /* 0x0000000012127229 */ /* 0x004fe2000000000a */
[----:B------:R-:W-:-:S04]  /*07f0*/  IADD3 R10, P0, PT, R7, UR16, RZ ;  /* 0x00000010070a7c10 */ /* 0x000fc8000ff1e0ff */
[----:B------:R-:W-:-:S03]  /*0800*/  IADD3.X R11, PT, PT, R23, UR17, RZ, P0, !PT ;  /* 0x00000011170b7c10 */ /* 0x000fc600087fe4ff */
[----:B---3--:R-:W-:Y:S01]  /*0810*/  DADD R20, R18, R20 ;  /* 0x0000000012147229 */ /* 0x008fe20000000014 */
[----:B------:R-:W-:Y:S02]  /*0820*/  IADD3 R18, P0, PT, R2, UR16, RZ ;  /* 0x0000001002127c10 */ /* 0x000fe4000ff1e0ff */
[----:B------:R-:W2:Y:S02]  /*0830*/  LDG.E.64 R10, desc[UR10][R10.64] ;  /* 0x0000000a0a0a7981 */ /* 0x000ea4000c1e1b00 */
        /* <DEDUP_REMOVED lines=13> */
[----:B---3--:R-:W-:Y:S02]  /*0910*/  DADD R10, R20, R10 ;  /* 0x00000000140a7229 */ /* 0x008fe4000000000a */
[----:B------:R0:W2:Y:S02]  /*0920*/  LDG.E.64 R20, desc[UR10][R18.64] ;  /* 0x0000000a12147981 */ /* 0x0000a4000c1e1b00 */
[----:B0-----:R-:W-:-:S04]  /*0930*/  IADD3 R18, P0, PT, R26, UR16, RZ ;  /* 0x000000101a127c10 */ /* 0x001fc8000ff1e0ff */
[----:B------:R-:W-:-:S06]  /*0940*/  IADD3.X R19, PT, PT, R27, UR17, RZ, P0, !PT ;  /* 0x000000111b137c10 */ /* 0x000fcc00087fe4ff */
[----:B------:R-:W3:Y:S01]  /*0950*/  LDG.E.64 R18, desc[UR10][R18.64] ;  /* 0x0000000a12127981 */ /* 0x000ee2000c1e1b00 */
[----:B------:R-:W-:Y:S02]  /*0960*/  UIADD3 UR7, UP1, UPT, UR7, -0x8, URZ ;  /* 0xfffffff807077890 */ /* 0x000fe4000ff3e0ff */
[----:B------:R-:W-:Y:S02]  /*0970*/  ULEA UR16, UP2, UR18, UR16, 0x6 ;  /* 0x0000001012107291 */ /* 0x000fe4000f8430ff */
[----:B------:R-:W-:Y:S02]  /*0980*/  UIADD3.X UR8, UPT, UPT, UR8, -0x1, URZ, UP1, !UPT ;  /* 0xffffffff08087890 */ /* 0x000fe40008ffe4ff */
[----:B------:R-:W-:Y:S02]  /*0990*/  UISETP.NE.U32.AND UP1, UPT, UR7, URZ, UPT ;  /* 0x000000ff0700728c */ /* 0x000fe4000bf25070 */
[----:B------:R-:W-:Y:S02]  /*09a0*/  UIADD3.X UR17, UPT, UPT, UR17, UR6, URZ, UP2, !UPT ;  /* 0x0000000611117290 */ /* 0x000fe400097fe4ff */
[----:B------:R-:W-:Y:S01]  /*09b0*/  UISETP.NE.AND.EX UP1, UPT, UR8, URZ, UPT, UP1 ;  /* 0x000000ff0800728c */ /* 0x000fe2000bf25310 */
[----:B--2---:R-:W-:-:S08]  /*09c0*/  DADD R20, R10, R20 ;  /* 0x000000000a147229 */ /* 0x004fd00000000014 */
[----:B---3--:R-:W-:Y:S01]  /*09d0*/  DADD R10, R20, R18 ;  /* 0x00000000140a7229 */ /* 0x008fe20000000012 */
[----:B------:R-:W-:Y:S10]  /*09e0*/  BRA.U UP1, `(.L_x_9) ;  /* 0xfffffffd01647547 */ /* 0x000ff4000b83ffff */
.L_x_8:
[----:B------:R-:W-:Y:S05]  /*09f0*/  BRA.U !UP0, `(.L_x_7) ;  /* 0x0000000508c07547 */ /* 0x000fea000b800000 */
[----:B------:R-:W-:Y:S02]  /*0a00*/  UISETP.GE.U32.AND UP1, UPT, UR20, 0x4, UPT ;  /* 0x000000041400788c */ /* 0x000fe4000bf26070 */
[----:B------:R-:W-:Y:S02]  /*0a10*/  ULOP3.LUT UR7, UR9, 0x3, URZ, 0xc0, !UPT ;  /* 0x0000000309077892 */ /* 0x000fe4000f8ec0ff */
[----:B------:R-:W-:Y:S02]  /*0a20*/  UISETP.GE.U32.AND.EX UP1, UPT, URZ, URZ, UPT, UP1 ;  /* 0x000000ffff00728c */ /* 0x000fe4000bf26110 */
[----:B------:R-:W-:-:S04]  /*0a30*/  UISETP.NE.U32.AND UP0, UPT, UR7, URZ, UPT ;  /* 0x000000ff0700728c */ /* 0x000fc8000bf05070 */
[----:B------:R-:W-:-:S03]  /*0a40*/  UISETP.NE.AND.EX UP0, UPT, URZ, URZ, UPT, UP0 ;  /* 0x000000ffff00728c */ /* 0x000fc6000bf05300 */
[----:B------:R-:W-:Y:S08]  /*0a50*/  BRA.U !UP1, `(.L_x_10) ;  /* 0x0000000109c87547 */ /* 0x000ff0000b800000 */
[----:B------:R-:W-:Y:S01]  /*0a60*/  UIMAD UR6, UR5, UR14, URZ ;  /* 0x0000000e050672a4 */ /* 0x000fe2000f8e02ff */
[----:B------:R-:W-:Y:S01]  /*0a70*/  MOV R2, R14 ;  /* 0x0000000e00027202 */ /* 0x000fe20000000f00 */
[----:B------:R-:W-:Y:S01]  /*0a80*/  IMAD.U32 R5, RZ, RZ, UR4 ;  /* 0x00000004ff057e24 */ /* 0x000fe2000f8e00ff */
[----:B------:R-:W0:Y:S01]  /*0a90*/  LDCU.64 UR16, c[0x0][0x380] ;  /* 0x00007000ff1077ac */ /* 0x000e220008000a00 */
[----:B------:R-:W-:Y:S02]  /*0aa0*/  IMAD.MOV.U32 R3, RZ, RZ, RZ ;  /* 0x000000ffff037224 */ /* 0x000fe400078e00ff */
[----:B------:R-:W-:Y:S02]  /*0ab0*/  HFMA2 R7, -RZ, RZ, 0, 0 ;  /* 0x00000000ff077431 */ /* 0x000fe400000001ff */
[----:B------:R-:W-:Y:S01]  /*0ac0*/  IMAD.MOV.U32 R6, RZ, RZ, R12 ;  /* 0x000000ffff067224 */ /* 0x000fe200078e000c */
[----:B------:R-:W-:Y:S01]  /*0ad0*/  UIMAD UR6, UR4, UR15, UR6 ;  /* 0x0000000f040672a4 */ /* 0x000fe2000f8e0206 */
[----:B------:R-:W-:-:S05]  /*0ae0*/  IMAD.WIDE.U32 R2, R5, UR14, R2 ;  /* 0x0000000e05027c25 */ /* 0x000fca000f8e0002 */
[----:B------:R-:W-:Y:S02]  /*0af0*/  IADD3 R0, PT, PT, R3, UR6, RZ ;  /* 0x0000000603007c10 */ /* 0x000fe4000fffe0ff */
[C---:B------:R-:W-:Y:S01]  /*0b00*/  IADD3 R3, P0, PT, R2.reuse, UR14, RZ ;  /* 0x0000000e02037c10 */ /* 0x040fe2000ff1e0ff */
[----:B------:R-:W-:-:S04]  /*0b10*/  IMAD.WIDE.U32 R4, R2, UR12, R6 ;  /* 0x0000000c02047c25 */ /* 0x000fc8000f8e0006 */
[C---:B------:R-:W-:Y:S01]  /*0b20*/  IMAD R9, R0.reuse, UR12, RZ ;  /* 0x0000000c00097c24 */ /* 0x040fe2000f8e02ff */
[----:B------:R-:W-:Y:S01]  /*0b30*/  IADD3.X R0, PT, PT, R0, UR15, RZ, P0, !PT ;  /* 0x0000000f00007c10 */ /* 0x000fe200087fe4ff */
[----:B------:R-:W-:-:S04]  /*0b40*/  IMAD.WIDE.U32 R18, R3, UR12, R6 ;  /* 0x0000000c03127c25 */ /* 0x000fc8000f8e0006 */
[----:B------:R-:W-:Y:S01]  /*0b50*/  IMAD R17, R2, UR13, R9 ;  /* 0x0000000d02117c24 */ /* 0x000fe2000f8e0209 */
[----:B------:R-:W-:Y:S01]  /*0b60*/  IADD3 R9, P1, PT, R3, UR14, RZ ;  /* 0x0000000e03097c10 */ /* 0x000fe2000ff3e0ff */
[----:B------:R-:W-:Y:S01]  /*0b70*/  IMAD R8, R0, UR12, RZ ;  /* 0x0000000c00087c24 */ /* 0x000fe2000f8e02ff */
[----:B0-----:R-:W-:Y:S01]  /*0b80*/  LEA R2, P0, R4, UR16, 0x3 ;  /* 0x0000001004027c11 */ /* 0x001fe2000f8018ff */
[----:B------:R-:W-:Y:S01]  /*0b90*/  IMAD.IADD R5, R5, 0x1, R17 ;  /* 0x0000000105057824 */ /* 0x000fe200078e0211 */
[----:B------:R-:W-:Y:S01]  /*0ba0*/  IADD3.X R0, PT, PT, R0, UR15, RZ, P1, !PT ;  /* 0x0000000f00007c10 */ /* 0x000fe20008ffe4ff */
[----:B------:R-:W-:Y:S01]  /*0bb0*/  IMAD R21, R3, UR13, R8 ;  /* 0x0000000d03157c24 */ /* 0x000fe2000f8e0208 */
[C---:B------:R-:W-:Y:S02]  /*0bc0*/  IADD3 R17, P1, PT, R9.reuse, UR14, RZ ;  /* 0x0000000e09117c10 */ /* 0x040fe4000ff3e0ff */
[----:B------:R-:W-:Y:S01]  /*0bd0*/  LEA.HI.X R3, R4, UR17, R5, 0x3, P0 ;  /* 0x0000001104037c11 */ /* 0x000fe200080f1c05 */
[----:B------:R-:W-:Y:S01]  /*0be0*/  IMAD R16, R0, UR12, RZ ;  /* 0x0000000c00107c24 */ /* 0x000fe2000f8e02ff */
[----:B------:R-:W-:Y:S01]  /*0bf0*/  LEA R8, P0, R18, UR16, 0x3 ;  /* 0x0000001012087c11 */ /* 0x000fe2000f8018ff */
[----:B------:R-:W-:Y:S01]  /*0c00*/  IMAD.WIDE.U32 R4, R9, UR12, R6 ;  /* 0x0000000c09047c25 */ /* 0x000fe2000f8e0006 */
[----:B------:R-:W-:-:S02]  /*0c10*/  IADD3 R19, PT, PT, R19, R21, RZ ;  /* 0x0000001513137210 */ /* 0x000fc40007ffe0ff */
[----:B------:R-:W-:Y:S01]  /*0c20*/  IADD3.X R0, PT, PT, R0, UR15, RZ, P1, !PT ;  /* 0x0000000f00007c10 */ /* 0x000fe20008ffe4ff */
[----:B------:R-:W2:Y:S01]  /*0c30*/  LDG.E.64 R2, desc[UR10][R2.64] ;  /* 0x0000000a02027981 */ /* 0x000ea2000c1e1b00 */
[----:B------:R-:W-:Y:S01]  /*0c40*/  IMAD R21, R9, UR13, R16 ;  /* 0x0000000d09157c24 */ /* 0x000fe2000f8e0210 */
[----:B------:R-:W-:Y:S01]  /*0c50*/  LEA.HI.X R9, R18, UR17, R19, 0x3, P0 ;  /* 0x0000001112097c11 */ /* 0x000fe200080f1c13 */
[----:B------:R-:W-:Y:S01]  /*0c60*/  IMAD.WIDE.U32 R6, R17, UR12, R6 ;  /* 0x0000000c11067c25 */ /* 0x000fe2000f8e0006 */
[----:B------:R-:W-:-:S03]  /*0c70*/  LEA R16, P0, R4, UR16, 0x3 ;  /* 0x0000001004107c11 */ /* 0x000fc6000f8018ff */
[----:B------:R-:W-:Y:S01]  /*0c80*/  IMAD R0, R0, UR12, RZ ;  /* 0x0000000c00007c24 */ /* 0x000fe2000f8e02ff */
[----:B------:R-:W3:Y:S01]  /*0c90*/  LDG.E.64 R8, desc[UR10][R8.64] ;  /* 0x0000000a08087981 */ /* 0x000ee2000c1e1b00 */
[----:B------:R-:W-:Y:S02]  /*0ca0*/  IMAD.IADD R5, R5, 0x1, R21 ;  /* 0x0000000105057824 */ /* 0x000fe400078e0215 */
[----:B------:R-:W-:-:S03]  /*0cb0*/  IMAD R19, R17, UR13, R0 ;  /* 0x0000000d11137c24 */ /* 0x000fc6000f8e0200 */
[----:B------:R-:W-:Y:S02]  /*0cc0*/  LEA.HI.X R17, R4, UR17, R5, 0x3, P0 ;  /* 0x0000001104117c11 */ /* 0x000fe400080f1c05 */
[C---:B------:R-:W-:Y:S02]  /*0cd0*/  LEA R4, P0, R6.reuse, UR16, 0x3 ;  /* 0x0000001006047c11 */ /* 0x040fe4000f8018ff */
[----:B------:R-:W-:Y:S02]  /*0ce0*/  IADD3 R5, PT, PT, R7, R19, RZ ;  /* 0x0000001307057210 */ /* 0x000fe40007ffe0ff */
[----:B------:R-:W4:Y:S02]  /*0cf0*/  LDG.E.64 R16, desc[UR10][R16.64] ;  /* 0x0000000a10107981 */ /* 0x000f24000c1e1b00 */
[----:B------:R-:W-:-:S06]  /*0d00*/  LEA.HI.X R5, R6, UR17, R5, 0x3, P0 ;  /* 0x0000001106057c11 */ /* 0x000fcc00080f1c05 */
[----:B------:R-:W5:Y:S01]  /*0d10*/  LDG.E.64 R4, desc[UR10][R4.64] ;  /* 0x0000000a04047981 */ /* 0x000f62000c1e1b00 */
[----:B------:R-:W-:-:S04]  /*0d20*/  UIADD3 UR4, UP1, UPT, UR4, 0x4, URZ ;  /* 0x0000000404047890 */ /* 0x000fc8000ff3e0ff */
[----:B------:R-:W-:Y:S01]  /*0d30*/  UIADD3.X UR5, UPT, UPT, URZ, UR5, URZ, UP1, !UPT ;  /* 0x00000005ff057290 */ /* 0x000fe20008ffe4ff */
[----:B--2---:R-:W-:-:S08]  /*0d40*/  DADD R2, R10, R2 ;  /* 0x000000000a027229 */ /* 0x004fd00000000002 */
[----:B---3--:R-:W-:-:S08]  /*0d50*/  DADD R2, R2, R8 ;  /* 0x0000000002027229 */ /* 0x008fd00000000008 */
[----:B----4-:R-:W-:-:S08]  /*0d60*/  DADD R2, R2, R16 ;  /* 0x0000000002027229 */ /* 0x010fd00000000010 */
[----:B-----5:R-:W-:-:S11]  /*0d70*/  DADD R10, R2, R4 ;  /* 0x00000000020a7229 */ /* 0x020fd60000000004 */
.L_x_10:
[----:B------:R-:W-:Y:S05]  /*0d80*/  BRA.U !UP0, `(.L_x_7) ;  /* 0x0000000108dc7547 */ /* 0x000fea000b800000 */
[----:B------:R-:W-:Y:S02]  /*0d90*/  UISETP.NE.U32.AND UP1, UPT, UR7, 0x1, UPT ;  /* 0x000000010700788c */ /* 0x000fe4000bf25070 */
[----:B------:R-:W-:Y:S02]  /*0da0*/  ULOP3.LUT UR6, UR9, 0x1, URZ, 0xc0, !UPT ;  /* 0x0000000109067892 */ /* 0x000fe4000f8ec0ff */
[----:B------:R-:W-:Y:S02]  /*0db0*/  UISETP.NE.AND.EX UP1, UPT, URZ, URZ, UPT, UP1 ;  /* 0x000000ffff00728c */ /* 0x000fe4000bf25310 */
[----:B------:R-:W-:-:S04]  /*0dc0*/  UISETP.NE.U32.AND UP0, UPT, UR6, 0x1, UPT ;  /* 0x000000010600788c */ /* 0x000fc8000bf05070 */
[----:B------:R-:W-:-:S03]  /*0dd0*/  UISETP.NE.U32.AND.EX UP0, UPT, URZ, URZ, UPT, UP0 ;  /* 0x000000ffff00728c */ /* 0x000fc6000bf05100 */
        /* <DEDUP_REMOVED lines=17> */
[----:B0-----:R-:W-:Y:S01]  /*0ef0*/  LEA R4, P0, R2, UR8, 0x3 ;  /* 0x0000000802047c11 */ /* 0x001fe2000f8018ff */
[----:B------:R-:W-:Y:S02]  /*0f00*/  IMAD R0, R0, UR12, RZ ;  /* 0x0000000c00007c24 */ /* 0x000fe4000f8e02ff */
[----:B------:R-:W-:Y:S02]  /*0f10*/  IMAD.IADD R5, R3, 0x1, R5 ;  /* 0x0000000103057824 */ /* 0x000fe400078e0205 */
[----:B------:R-:W-:-:S03]  /*0f20*/  IMAD R9, R9, UR13, R0 ;  /* 0x0000000d09097c24 */ /* 0x000fc6000f8e0200 */
[----:B------:R-:W-:Y:S02]  /*0f30*/  LEA.HI.X R5, R2, UR9, R5, 0x3, P0 ;  /* 0x0000000902057c11 */ /* 0x000fe400080f1c05 */
[C---:B------:R-:W-:Y:S02]  /*0f40*/  LEA R2, P0, R6.reuse, UR8, 0x3 ;  /* 0x0000000806027c11 */ /* 0x040fe4000f8018ff */
[----:B------:R-:W-:Y:S02]  /*0f50*/  IADD3 R9, PT, PT, R7, R9, RZ ;  /* 0x0000000907097210 */ /* 0x000fe40007ffe0ff */
[----:B------:R-:W2:Y:S02]  /*0f60*/  LDG.E.64 R4, desc[UR10][R4.64] ;  /* 0x0000000a04047981 */ /* 0x000ea4000c1e1b00 */
[----:B------:R-:W-:-:S06]  /*0f70*/  LEA.HI.X R3, R6, UR9, R9, 0x3, P0 ;  /* 0x0000000906037c11 */ /* 0x000fcc00080f1c09 */
[----:B------:R-:W3:Y:S01]  /*0f80*/  LDG.E.64 R2, desc[UR10][R2.64] ;  /* 0x0000000a02027981 */ /* 0x000ee2000c1e1b00 */
[----:B------:R-:W-:-:S04]  /*0f90*/  UIADD3 UR4, UP1, UPT, UR4, 0x2, URZ ;  /* 0x0000000204047890 */ /* 0x000fc8000ff3e0ff */
[----:B------:R-:W-:Y:S01]  /*0fa0*/  UIADD3.X UR5, UPT, UPT, URZ, UR5, URZ, UP1, !UPT ;  /* 0x00000005ff057290 */ /* 0x000fe20008ffe4ff */
[----:B--2---:R-:W-:-:S08]  /*0fb0*/  DADD R10, R10, R4 ;  /* 0x000000000a0a7229 */ /* 0x004fd00000000004 */
[----:B---3--:R-:W-:-:S11]  /*0fc0*/  DADD R10, R10, R2 ;  /* 0x000000000a0a7229 */ /* 0x008fd60000000002 */
.L_x_11:
[----:B------:R-:W-:Y:S05]  /*0fd0*/  BRA.U UP0, `(.L_x_7) ;  /* 0x0000000100487547 */ /* 0x000fea000b800000 */
[----:B------:R-:W-:Y:S01]  /*0fe0*/  UIMAD UR5, UR5, UR14, URZ ;  /* 0x0000000e050572a4 */ /* 0x000fe2000f8e02ff */
[----:B------:R-:W-:Y:S01]  /*0ff0*/  MOV R2, R14 ;  /* 0x0000000e00027202 */ /* 0x000fe20000000f00 */
[----:B------:R-:W-:Y:S01]  /*1000*/  IMAD.U32 R5, RZ, RZ, UR4 ;  /* 0x00000004ff057e24 */ /* 0x000fe2000f8e00ff */
[----:B------:R-:W0:Y:S01]  /*1010*/  LDCU.64 UR6, c[0x0][0x380] ;  /* 0x00007000ff0677ac */ /* 0x000e220008000a00 */
[----:B------:R-:W-:Y:S02]  /*1020*/  IMAD.MOV.U32 R3, RZ, RZ, RZ ;  /* 0x000000ffff037224 */ /* 0x000fe400078e00ff */
[----:B------:R-:W-:Y:S01]  /*1030*/  IMAD.MOV.U32 R4, RZ, RZ, R12 ;  /* 0x000000ffff047224 */ /* 0x000fe200078e000c */
[----:B------:R-:W-:Y:S01]  /*1040*/  UIMAD UR5, UR4, UR15, UR5 ;  /* 0x0000000f040572a4 */ /* 0x000fe2000f8e0205 */
[----:B------:R-:W-:-:S04]  /*1050*/  IMAD.WIDE.U32 R2, R5, UR14, R2 ;  /* 0x0000000e05027c25 */ /* 0x000fc8000f8e0002 */
[----:B------:R-:W-:Y:S01]  /*1060*/  HFMA2 R5, -RZ, RZ, 0, 0 ;  /* 0x00000000ff057431 */ /* 0x000fe200000001ff */
[----:B------:R-:W-:-:S05]  /*1070*/  IADD3 R0, PT, PT, R3, UR5, RZ ;  /* 0x0000000503007c10 */ /* 0x000fca000fffe0ff */
[----:B------:R-:W-:Y:S02]  /*1080*/  IMAD R3, R0, UR12, RZ ;  /* 0x0000000c00037c24 */ /* 0x000fe4000f8e02ff */
[----:B------:R-:W-:-:S04]  /*1090*/  IMAD.WIDE.U32 R4, R2, UR12, R4 ;  /* 0x0000000c02047c25 */ /* 0x000fc8000f8e0004 */
[----:B------:R-:W-:Y:S01]  /*10a0*/  IMAD R3, R2, UR13, R3 ;  /* 0x0000000d02037c24 */ /* 0x000fe2000f8e0203 */
[----:B0-----:R-:W-:-:S03]  /*10b0*/  LEA R2, P0, R4, UR6, 0x3 ;  /* 0x0000000604027c11 */ /* 0x001fc6000f8018ff */
[----:B------:R-:W-:-:S05]  /*10c0*/  IMAD.IADD R3, R5, 0x1, R3 ;  /* 0x0000000105037824 */ /* 0x000fca00078e0203 */
[----:B------:R-:W-:-:S06]  /*10d0*/  LEA.HI.X R3, R4, UR7, R3, 0x3, P0 ;  /* 0x0000000704037c11 */ /* 0x000fcc00080f1c03 */
[----:B------:R-:W2:Y:S02]  /*10e0*/  LDG.E.64 R2, desc[UR10][R2.64] ;  /* 0x0000000a02027981 */ /* 0x000ea4000c1e1b00 */
[----:B--2---:R-:W-:-:S11]  /*10f0*/  DADD R10, R10, R2 ;  /* 0x000000000a0a7229 */ /* 0x004fd60000000002 */
.L_x_7:
[----:B------:R-:W0:Y:S01]  /*1100*/  LDCU.64 UR4, c[0x0][0x388] ;  /* 0x00007100ff0477ac */ /* 0x000e220008000a00 */
[----:B------:R-:W-:-:S03]  /*1110*/  MOV R13, RZ ;  /* 0x000000ff000d7202 */ /* 0x000fc60000000f00 */
[----:B------:R-:W-:-:S04]  /*1120*/  IMAD.WIDE.U32 R12, R14, UR12, R12 ;  /* 0x0000000c0e0c7c25 */ /* 0x000fc8000f8e000c */
[----:B------:R-:W-:Y:S01]  /*1130*/  IMAD R15, R14, UR13, R13 ;  /* 0x0000000d0e0f7c24 */ /* 0x000fe2000f8e020d */
[----:B0-----:R-:W-:-:S04]  /*1140*/  LEA R2, P0, R12, UR4, 0x3 ;  /* 0x000000040c027c11 */ /* 0x001fc8000f8018ff */
[----:B------:R-:W-:-:S05]  /*1150*/  LEA.HI.X R3, R12, UR5, R15, 0x3, P0 ;  /* 0x000000050c037c11 */ /* 0x000fca00080f1c0f */
[----:B------:R-:W-:Y:S01]  /*1160*/  STG.E.64 desc[UR10][R2.64], R10 ;  /* 0x0000000a02007986 */ /* 0x000fe2000c101b0a */
[----:B------:R-:W-:Y:S05]  /*1170*/  EXIT ;  /* 0x000000000000794d */ /* 0x000fea0003800000 */
.L_x_12:
        /* <DEDUP_REMOVED lines=16> */
.L_x_14:


//--------------------- .nv.shared.reserved.0     --------------------------
	.section	.nv.shared.reserved.0,"aw",@nobits
	.weak		__nv_reservedSMEM_offset_0_alias
	.size		__nv_reservedSMEM_offset_0_alias, 0, 64
	.other		__nv_reservedSMEM_offset_0_alias,@"STO_CUDA_RESERVED_SHARED STV_DEFAULT"
__nv_reservedSMEM_offset_0_alias:
	.zero		0
	.zero		64


//--------------------- .nv.constant0._Z12reduce2DTo1DPdS_mm --------------------------
	.section	.nv.constant0._Z12reduce2DTo1DPdS_mm,"a",@progbits
	.sectionflags	@""
	.align	4
.nv.constant0._Z12reduce2DTo1DPdS_mm:
	.zero		928


//--------------------- .nv.constant0._Z13sumZDimensionPdS_mmm --------------------------
	.section	.nv.constant0._Z13sumZDimensionPdS_mmm,"a",@progbits
	.sectionflags	@""
	.align	4
.nv.constant0._Z13sumZDimensionPdS_mmm:
	.zero		936


//--------------------- SYMBOLS --------------------------

	.type		.nv.reservedSmem.offset0,@object
	.size		.nv.reservedSmem.offset0,0x4
